//
// Generated by NVIDIA NVVM Compiler
//
// Compiler Build ID: CL-36424714
// Cuda compilation tools, release 13.0, V13.0.88
// Based on NVVM 20.0.0
//

.version 9.0
.target sm_100
.address_size 64

	// .globl	_Z24CalculateHadamardProductPlS_i
.extern .func  (.param .b32 func_retval0) vprintf
(
	.param .b64 vprintf_param_0,
	.param .b64 vprintf_param_1
)
;
.global .align 1 .b8 $str[4] = {37, 100, 32};
.global .align 1 .b8 $str$1[2] = {10};

.visible .entry _Z24CalculateHadamardProductPlS_i(
	.param .u64 .ptr .align 1 _Z24CalculateHadamardProductPlS_i_param_0,
	.param .u64 .ptr .align 1 _Z24CalculateHadamardProductPlS_i_param_1,
	.param .u32 _Z24CalculateHadamardProductPlS_i_param_2
)
{
	.reg .pred 	%p<2>;
	.reg .b32 	%r<23>;
	.reg .b64 	%rd<12>;

	ld.param.u64 	%rd1, [_Z24CalculateHadamardProductPlS_i_param_0];
	ld.param.u64 	%rd2, [_Z24CalculateHadamardProductPlS_i_param_1];
	ld.param.u32 	%r2, [_Z24CalculateHadamardProductPlS_i_param_2];
	mov.u32 	%r3, %ctaid.x;
	mov.u32 	%r4, %nctaid.y;
	mov.u32 	%r5, %nctaid.z;
	mov.u32 	%r6, %ctaid.y;
	mov.u32 	%r7, %ctaid.z;
	mad.lo.s32 	%r8, %r3, %r4, %r6;
	mad.lo.s32 	%r9, %r8, %r5, %r7;
	mov.u32 	%r10, %ntid.x;
	mov.u32 	%r11, %ntid.y;
	mov.u32 	%r12, %ntid.z;
	mov.u32 	%r13, %tid.x;
	mov.u32 	%r14, %tid.y;
	mov.u32 	%r15, %tid.z;
	mad.lo.s32 	%r16, %r9, %r10, %r13;
	mad.lo.s32 	%r17, %r16, %r11, %r14;
	mad.lo.s32 	%r1, %r17, %r12, %r15;
	mul.lo.s32 	%r18, %r2, %r2;
	setp.ge.u32 	%p1, %r1, %r18;
	@%p1 bra 	$L__BB0_2;
	div.u32 	%r19, %r1, %r2;
	mul.lo.s32 	%r20, %r19, %r2;
	sub.s32 	%r21, %r1, %r20;
	cvta.to.global.u64 	%rd3, %rd1;
	cvta.to.global.u64 	%rd4, %rd2;
	mul.wide.u32 	%rd5, %r1, 8;
	add.s64 	%rd6, %rd3, %rd5;
	ld.global.u64 	%rd7, [%rd6];
	mad.lo.s32 	%r22, %r21, %r2, %r19;
	mul.wide.u32 	%rd8, %r22, 8;
	add.s64 	%rd9, %rd4, %rd8;
	ld.global.u64 	%rd10, [%rd9];
	mul.lo.s64 	%rd11, %rd10, %rd7;
	st.global.u64 	[%rd6], %rd11;
$L__BB0_2:
	ret;

}
	// .globl	_Z16FindWeightMatrixPlS_i
.visible .entry _Z16FindWeightMatrixPlS_i(
	.param .u64 .ptr .align 1 _Z16FindWeightMatrixPlS_i_param_0,
	.param .u64 .ptr .align 1 _Z16FindWeightMatrixPlS_i_param_1,
	.param .u32 _Z16FindWeightMatrixPlS_i_param_2
)
{
	.reg .pred 	%p<2>;
	.reg .b32 	%r<19>;
	.reg .b64 	%rd<11>;

	ld.param.u64 	%rd1, [_Z16FindWeightMatrixPlS_i_param_0];
	ld.param.u64 	%rd2, [_Z16FindWeightMatrixPlS_i_param_1];
	ld.param.u32 	%r2, [_Z16FindWeightMatrixPlS_i_param_2];
	mov.u32 	%r3, %ctaid.x;
	mov.u32 	%r4, %nctaid.y;
	mov.u32 	%r5, %nctaid.z;
	mov.u32 	%r6, %ctaid.y;
	mov.u32 	%r7, %ctaid.z;
	mad.lo.s32 	%r8, %r3, %r4, %r6;
	mad.lo.s32 	%r9, %r8, %r5, %r7;
	mov.u32 	%r10, %ntid.x;
	mov.u32 	%r11, %ntid.y;
	mov.u32 	%r12, %ntid.z;
	mov.u32 	%r13, %tid.x;
	mov.u32 	%r14, %tid.y;
	mov.u32 	%r15, %tid.z;
	mad.lo.s32 	%r16, %r9, %r10, %r13;
	mad.lo.s32 	%r17, %r16, %r11, %r14;
	mad.lo.s32 	%r1, %r17, %r12, %r15;
	mul.lo.s32 	%r18, %r2, %r2;
	setp.ge.u32 	%p1, %r1, %r18;
	@%p1 bra 	$L__BB1_2;
	cvta.to.global.u64 	%rd3, %rd1;
	cvta.to.global.u64 	%rd4, %rd2;
	mul.wide.u32 	%rd5, %r1, 8;
	add.s64 	%rd6, %rd3, %rd5;
	ld.global.u64 	%rd7, [%rd6];
	add.s64 	%rd8, %rd4, %rd5;
	ld.global.u64 	%rd9, [%rd8];
	max.s64 	%rd10, %rd7, %rd9;
	st.global.u64 	[%rd6], %rd10;
$L__BB1_2:
	ret;

}
	// .globl	_Z20CalculateFinalMatrixPlS_i
.visible .entry _Z20CalculateFinalMatrixPlS_i(
	.param .u64 .ptr .align 1 _Z20CalculateFinalMatrixPlS_i_param_0,
	.param .u64 .ptr .align 1 _Z20CalculateFinalMatrixPlS_i_param_1,
	.param .u32 _Z20CalculateFinalMatrixPlS_i_param_2
)
{
	.reg .pred 	%p<2>;
	.reg .b32 	%r<27>;
	.reg .b64 	%rd<12>;

	ld.param.u64 	%rd1, [_Z20CalculateFinalMatrixPlS_i_param_0];
	ld.param.u64 	%rd2, [_Z20CalculateFinalMatrixPlS_i_param_1];
	ld.param.u32 	%r2, [_Z20CalculateFinalMatrixPlS_i_param_2];
	mov.u32 	%r3, %ctaid.x;
	mov.u32 	%r4, %nctaid.y;
	mov.u32 	%r5, %nctaid.z;
	mov.u32 	%r6, %ctaid.y;
	mov.u32 	%r7, %ctaid.z;
	mad.lo.s32 	%r8, %r3, %r4, %r6;
	mad.lo.s32 	%r9, %r8, %r5, %r7;
	mov.u32 	%r10, %ntid.x;
	mov.u32 	%r11, %ntid.y;
	mov.u32 	%r12, %ntid.z;
	mov.u32 	%r13, %tid.x;
	mov.u32 	%r14, %tid.y;
	mov.u32 	%r15, %tid.z;
	mad.lo.s32 	%r16, %r9, %r10, %r13;
	mad.lo.s32 	%r17, %r16, %r11, %r14;
	mad.lo.s32 	%r1, %r17, %r12, %r15;
	mul.lo.s32 	%r18, %r2, %r2;
	shl.b32 	%r19, %r18, 2;
	setp.ge.u32 	%p1, %r1, %r19;
	@%p1 bra 	$L__BB2_2;
	shl.b32 	%r20, %r2, 1;
	div.u32 	%r21, %r1, %r20;
	mul.lo.s32 	%r22, %r21, %r20;
	sub.s32 	%r23, %r1, %r22;
	cvta.to.global.u64 	%rd3, %rd2;
	cvta.to.global.u64 	%rd4, %rd1;
	mul.wide.u32 	%rd5, %r1, 8;
	add.s64 	%rd6, %rd3, %rd5;
	ld.global.u64 	%rd7, [%rd6];
	rem.u32 	%r24, %r21, %r2;
	rem.u32 	%r25, %r23, %r2;
	mad.lo.s32 	%r26, %r24, %r2, %r25;
	mul.wide.u32 	%rd8, %r26, 8;
	add.s64 	%rd9, %rd4, %rd8;
	ld.global.u64 	%rd10, [%rd9];
	mul.lo.s64 	%rd11, %rd10, %rd7;
	st.global.u64 	[%rd6], %rd11;
$L__BB2_2:
	ret;

}
	// .globl	_Z11printmatrixPli
.visible .entry _Z11printmatrixPli(
	.param .u64 .ptr .align 1 _Z11printmatrixPli_param_0,
	.param .u32 _Z11printmatrixPli_param_1
)
{
	.local .align 8 .b8 	__local_depot3[8];
	.reg .b64 	%SP;
	.reg .b64 	%SPL;
	.reg .pred 	%p<12>;
	.reg .b32 	%r<94>;
	.reg .b64 	%rd<84>;

	mov.u64 	%SPL, __local_depot3;
	cvta.local.u64 	%SP, %SPL;
	ld.param.u64 	%rd7, [_Z11printmatrixPli_param_0];
	ld.param.u32 	%r16, [_Z11printmatrixPli_param_1];
	cvta.to.global.u64 	%rd1, %rd7;
	setp.lt.s32 	%p1, %r16, 1;
	@%p1 bra 	$L__BB3_16;
	and.b32  	%r1, %r16, 15;
	and.b32  	%r2, %r16, 7;
	and.b32  	%r3, %r16, 3;
	mov.b32 	%r89, 0;
	mov.u64 	%rd81, $str$1;
	add.u64 	%rd30, %SP, 0;
	mov.u64 	%rd66, $str;
$L__BB3_2:
	setp.lt.u32 	%p2, %r16, 16;
	mul.lo.s32 	%r5, %r89, %r16;
	mov.b32 	%r92, 0;
	@%p2 bra 	$L__BB3_5;
	and.b32  	%r19, %r16, 2147483632;
	neg.s32 	%r90, %r19;
	mul.wide.u32 	%rd8, %r5, 8;
	add.s64 	%rd9, %rd1, %rd8;
	add.s64 	%rd83, %rd9, 64;
$L__BB3_4:
	.pragma "nounroll";
	and.b32  	%r92, %r16, 2147483632;
	ld.global.u64 	%rd10, [%rd83+-64];
	add.u64 	%rd11, %SP, 0;
	add.u64 	%rd12, %SPL, 0;
	st.local.u64 	[%rd12], %rd10;
	mov.u64 	%rd13, $str;
	cvta.global.u64 	%rd14, %rd13;
	{ // callseq 0, 0
	.param .b64 param0;
	st.param.b64 	[param0], %rd14;
	.param .b64 param1;
	st.param.b64 	[param1], %rd11;
	.param .b32 retval0;
	call.uni (retval0), 
	vprintf, 
	(
	param0, 
	param1
	);
	ld.param.b32 	%r20, [retval0];
	} // callseq 0
	ld.global.u64 	%rd15, [%rd83+-56];
	st.local.u64 	[%rd12], %rd15;
	{ // callseq 1, 0
	.param .b64 param0;
	st.param.b64 	[param0], %rd14;
	.param .b64 param1;
	st.param.b64 	[param1], %rd11;
	.param .b32 retval0;
	call.uni (retval0), 
	vprintf, 
	(
	param0, 
	param1
	);
	ld.param.b32 	%r22, [retval0];
	} // callseq 1
	ld.global.u64 	%rd16, [%rd83+-48];
	st.local.u64 	[%rd12], %rd16;
	{ // callseq 2, 0
	.param .b64 param0;
	st.param.b64 	[param0], %rd14;
	.param .b64 param1;
	st.param.b64 	[param1], %rd11;
	.param .b32 retval0;
	call.uni (retval0), 
	vprintf, 
	(
	param0, 
	param1
	);
	ld.param.b32 	%r24, [retval0];
	} // callseq 2
	ld.global.u64 	%rd17, [%rd83+-40];
	st.local.u64 	[%rd12], %rd17;
	{ // callseq 3, 0
	.param .b64 param0;
	st.param.b64 	[param0], %rd14;
	.param .b64 param1;
	st.param.b64 	[param1], %rd11;
	.param .b32 retval0;
	call.uni (retval0), 
	vprintf, 
	(
	param0, 
	param1
	);
	ld.param.b32 	%r26, [retval0];
	} // callseq 3
	ld.global.u64 	%rd18, [%rd83+-32];
	st.local.u64 	[%rd12], %rd18;
	{ // callseq 4, 0
	.param .b64 param0;
	st.param.b64 	[param0], %rd14;
	.param .b64 param1;
	st.param.b64 	[param1], %rd11;
	.param .b32 retval0;
	call.uni (retval0), 
	vprintf, 
	(
	param0, 
	param1
	);
	ld.param.b32 	%r28, [retval0];
	} // callseq 4
	ld.global.u64 	%rd19, [%rd83+-24];
	st.local.u64 	[%rd12], %rd19;
	{ // callseq 5, 0
	.param .b64 param0;
	st.param.b64 	[param0], %rd14;
	.param .b64 param1;
	st.param.b64 	[param1], %rd11;
	.param .b32 retval0;
	call.uni (retval0), 
	vprintf, 
	(
	param0, 
	param1
	);
	ld.param.b32 	%r30, [retval0];
	} // callseq 5
	ld.global.u64 	%rd20, [%rd83+-16];
	st.local.u64 	[%rd12], %rd20;
	{ // callseq 6, 0
	.param .b64 param0;
	st.param.b64 	[param0], %rd14;
	.param .b64 param1;
	st.param.b64 	[param1], %rd11;
	.param .b32 retval0;
	call.uni (retval0), 
	vprintf, 
	(
	param0, 
	param1
	);
	ld.param.b32 	%r32, [retval0];
	} // callseq 6
	ld.global.u64 	%rd21, [%rd83+-8];
	st.local.u64 	[%rd12], %rd21;
	{ // callseq 7, 0
	.param .b64 param0;
	st.param.b64 	[param0], %rd14;
	.param .b64 param1;
	st.param.b64 	[param1], %rd11;
	.param .b32 retval0;
	call.uni (retval0), 
	vprintf, 
	(
	param0, 
	param1
	);
	ld.param.b32 	%r34, [retval0];
	} // callseq 7
	ld.global.u64 	%rd22, [%rd83];
	st.local.u64 	[%rd12], %rd22;
	{ // callseq 8, 0
	.param .b64 param0;
	st.param.b64 	[param0], %rd14;
	.param .b64 param1;
	st.param.b64 	[param1], %rd11;
	.param .b32 retval0;
	call.uni (retval0), 
	vprintf, 
	(
	param0, 
	param1
	);
	ld.param.b32 	%r36, [retval0];
	} // callseq 8
	ld.global.u64 	%rd23, [%rd83+8];
	st.local.u64 	[%rd12], %rd23;
	{ // callseq 9, 0
	.param .b64 param0;
	st.param.b64 	[param0], %rd14;
	.param .b64 param1;
	st.param.b64 	[param1], %rd11;
	.param .b32 retval0;
	call.uni (retval0), 
	vprintf, 
	(
	param0, 
	param1
	);
	ld.param.b32 	%r38, [retval0];
	} // callseq 9
	ld.global.u64 	%rd24, [%rd83+16];
	st.local.u64 	[%rd12], %rd24;
	{ // callseq 10, 0
	.param .b64 param0;
	st.param.b64 	[param0], %rd14;
	.param .b64 param1;
	st.param.b64 	[param1], %rd11;
	.param .b32 retval0;
	call.uni (retval0), 
	vprintf, 
	(
	param0, 
	param1
	);
	ld.param.b32 	%r40, [retval0];
	} // callseq 10
	ld.global.u64 	%rd25, [%rd83+24];
	st.local.u64 	[%rd12], %rd25;
	{ // callseq 11, 0
	.param .b64 param0;
	st.param.b64 	[param0], %rd14;
	.param .b64 param1;
	st.param.b64 	[param1], %rd11;
	.param .b32 retval0;
	call.uni (retval0), 
	vprintf, 
	(
	param0, 
	param1
	);
	ld.param.b32 	%r42, [retval0];
	} // callseq 11
	ld.global.u64 	%rd26, [%rd83+32];
	st.local.u64 	[%rd12], %rd26;
	{ // callseq 12, 0
	.param .b64 param0;
	st.param.b64 	[param0], %rd14;
	.param .b64 param1;
	st.param.b64 	[param1], %rd11;
	.param .b32 retval0;
	call.uni (retval0), 
	vprintf, 
	(
	param0, 
	param1
	);
	ld.param.b32 	%r44, [retval0];
	} // callseq 12
	ld.global.u64 	%rd27, [%rd83+40];
	st.local.u64 	[%rd12], %rd27;
	{ // callseq 13, 0
	.param .b64 param0;
	st.param.b64 	[param0], %rd14;
	.param .b64 param1;
	st.param.b64 	[param1], %rd11;
	.param .b32 retval0;
	call.uni (retval0), 
	vprintf, 
	(
	param0, 
	param1
	);
	ld.param.b32 	%r46, [retval0];
	} // callseq 13
	ld.global.u64 	%rd28, [%rd83+48];
	st.local.u64 	[%rd12], %rd28;
	{ // callseq 14, 0
	.param .b64 param0;
	st.param.b64 	[param0], %rd14;
	.param .b64 param1;
	st.param.b64 	[param1], %rd11;
	.param .b32 retval0;
	call.uni (retval0), 
	vprintf, 
	(
	param0, 
	param1
	);
	ld.param.b32 	%r48, [retval0];
	} // callseq 14
	ld.global.u64 	%rd29, [%rd83+56];
	st.local.u64 	[%rd12], %rd29;
	{ // callseq 15, 0
	.param .b64 param0;
	st.param.b64 	[param0], %rd14;
	.param .b64 param1;
	st.param.b64 	[param1], %rd11;
	.param .b32 retval0;
	call.uni (retval0), 
	vprintf, 
	(
	param0, 
	param1
	);
	ld.param.b32 	%r50, [retval0];
	} // callseq 15
	add.s32 	%r90, %r90, 16;
	add.s64 	%rd83, %rd83, 128;
	setp.ne.s32 	%p3, %r90, 0;
	@%p3 bra 	$L__BB3_4;
$L__BB3_5:
	setp.eq.s32 	%p4, %r1, 0;
	@%p4 bra 	$L__BB3_15;
	cvta.to.local.u64 	%rd5, %rd30;
	add.s32 	%r52, %r1, -1;
	setp.lt.u32 	%p5, %r52, 7;
	@%p5 bra 	$L__BB3_8;
	add.s32 	%r53, %r92, %r5;
	mul.wide.u32 	%rd31, %r53, 8;
	add.s64 	%rd32, %rd1, %rd31;
	ld.global.u64 	%rd33, [%rd32];
	st.local.u64 	[%rd5], %rd33;
	cvta.global.u64 	%rd35, %rd66;
	{ // callseq 16, 0
	.param .b64 param0;
	st.param.b64 	[param0], %rd35;
	.param .b64 param1;
	st.param.b64 	[param1], %rd30;
	.param .b32 retval0;
	call.uni (retval0), 
	vprintf, 
	(
	param0, 
	param1
	);
	ld.param.b32 	%r54, [retval0];
	} // callseq 16
	cvt.u64.u32 	%rd37, %r5;
	cvt.u64.u32 	%rd38, %r92;
	add.s64 	%rd39, %rd38, %rd37;
	shl.b64 	%rd40, %rd39, 3;
	add.s64 	%rd41, %rd1, %rd40;
	ld.global.u64 	%rd42, [%rd41+8];
	st.local.u64 	[%rd5], %rd42;
	{ // callseq 17, 0
	.param .b64 param0;
	st.param.b64 	[param0], %rd35;
	.param .b64 param1;
	st.param.b64 	[param1], %rd30;
	.param .b32 retval0;
	call.uni (retval0), 
	vprintf, 
	(
	param0, 
	param1
	);
	ld.param.b32 	%r56, [retval0];
	} // callseq 17
	ld.global.u64 	%rd43, [%rd41+16];
	st.local.u64 	[%rd5], %rd43;
	{ // callseq 18, 0
	.param .b64 param0;
	st.param.b64 	[param0], %rd35;
	.param .b64 param1;
	st.param.b64 	[param1], %rd30;
	.param .b32 retval0;
	call.uni (retval0), 
	vprintf, 
	(
	param0, 
	param1
	);
	ld.param.b32 	%r58, [retval0];
	} // callseq 18
	ld.global.u64 	%rd44, [%rd41+24];
	st.local.u64 	[%rd5], %rd44;
	{ // callseq 19, 0
	.param .b64 param0;
	st.param.b64 	[param0], %rd35;
	.param .b64 param1;
	st.param.b64 	[param1], %rd30;
	.param .b32 retval0;
	call.uni (retval0), 
	vprintf, 
	(
	param0, 
	param1
	);
	ld.param.b32 	%r60, [retval0];
	} // callseq 19
	ld.global.u64 	%rd45, [%rd41+32];
	st.local.u64 	[%rd5], %rd45;
	{ // callseq 20, 0
	.param .b64 param0;
	st.param.b64 	[param0], %rd35;
	.param .b64 param1;
	st.param.b64 	[param1], %rd30;
	.param .b32 retval0;
	call.uni (retval0), 
	vprintf, 
	(
	param0, 
	param1
	);
	ld.param.b32 	%r62, [retval0];
	} // callseq 20
	ld.global.u64 	%rd46, [%rd41+40];
	st.local.u64 	[%rd5], %rd46;
	{ // callseq 21, 0
	.param .b64 param0;
	st.param.b64 	[param0], %rd35;
	.param .b64 param1;
	st.param.b64 	[param1], %rd30;
	.param .b32 retval0;
	call.uni (retval0), 
	vprintf, 
	(
	param0, 
	param1
	);
	ld.param.b32 	%r64, [retval0];
	} // callseq 21
	ld.global.u64 	%rd47, [%rd41+48];
	st.local.u64 	[%rd5], %rd47;
	{ // callseq 22, 0
	.param .b64 param0;
	st.param.b64 	[param0], %rd35;
	.param .b64 param1;
	st.param.b64 	[param1], %rd30;
	.param .b32 retval0;
	call.uni (retval0), 
	vprintf, 
	(
	param0, 
	param1
	);
	ld.param.b32 	%r66, [retval0];
	} // callseq 22
	ld.global.u64 	%rd48, [%rd41+56];
	st.local.u64 	[%rd5], %rd48;
	{ // callseq 23, 0
	.param .b64 param0;
	st.param.b64 	[param0], %rd35;
	.param .b64 param1;
	st.param.b64 	[param1], %rd30;
	.param .b32 retval0;
	call.uni (retval0), 
	vprintf, 
	(
	param0, 
	param1
	);
	ld.param.b32 	%r68, [retval0];
	} // callseq 23
	add.s32 	%r92, %r92, 8;
$L__BB3_8:
	setp.eq.s32 	%p6, %r2, 0;
	@%p6 bra 	$L__BB3_15;
	add.s32 	%r70, %r2, -1;
	setp.lt.u32 	%p7, %r70, 3;
	@%p7 bra 	$L__BB3_11;
	add.s32 	%r71, %r92, %r5;
	mul.wide.u32 	%rd49, %r71, 8;
	add.s64 	%rd50, %rd1, %rd49;
	ld.global.u64 	%rd51, [%rd50];
	st.local.u64 	[%rd5], %rd51;
	cvta.global.u64 	%rd53, %rd66;
	{ // callseq 24, 0
	.param .b64 param0;
	st.param.b64 	[param0], %rd53;
	.param .b64 param1;
	st.param.b64 	[param1], %rd30;
	.param .b32 retval0;
	call.uni (retval0), 
	vprintf, 
	(
	param0, 
	param1
	);
	ld.param.b32 	%r72, [retval0];
	} // callseq 24
	cvt.u64.u32 	%rd55, %r5;
	cvt.u64.u32 	%rd56, %r92;
	add.s64 	%rd57, %rd56, %rd55;
	shl.b64 	%rd58, %rd57, 3;
	add.s64 	%rd59, %rd1, %rd58;
	ld.global.u64 	%rd60, [%rd59+8];
	st.local.u64 	[%rd5], %rd60;
	{ // callseq 25, 0
	.param .b64 param0;
	st.param.b64 	[param0], %rd53;
	.param .b64 param1;
	st.param.b64 	[param1], %rd30;
	.param .b32 retval0;
	call.uni (retval0), 
	vprintf, 
	(
	param0, 
	param1
	);
	ld.param.b32 	%r74, [retval0];
	} // callseq 25
	ld.global.u64 	%rd61, [%rd59+16];
	st.local.u64 	[%rd5], %rd61;
	{ // callseq 26, 0
	.param .b64 param0;
	st.param.b64 	[param0], %rd53;
	.param .b64 param1;
	st.param.b64 	[param1], %rd30;
	.param .b32 retval0;
	call.uni (retval0), 
	vprintf, 
	(
	param0, 
	param1
	);
	ld.param.b32 	%r76, [retval0];
	} // callseq 26
	ld.global.u64 	%rd62, [%rd59+24];
	st.local.u64 	[%rd5], %rd62;
	{ // callseq 27, 0
	.param .b64 param0;
	st.param.b64 	[param0], %rd53;
	.param .b64 param1;
	st.param.b64 	[param1], %rd30;
	.param .b32 retval0;
	call.uni (retval0), 
	vprintf, 
	(
	param0, 
	param1
	);
	ld.param.b32 	%r78, [retval0];
	} // callseq 27
	add.s32 	%r92, %r92, 4;
$L__BB3_11:
	setp.eq.s32 	%p8, %r3, 0;
	@%p8 bra 	$L__BB3_15;
	setp.eq.s32 	%p9, %r3, 1;
	add.s32 	%r80, %r92, %r5;
	mul.wide.u32 	%rd63, %r80, 8;
	add.s64 	%rd64, %rd1, %rd63;
	ld.global.u64 	%rd65, [%rd64];
	st.local.u64 	[%rd5], %rd65;
	cvta.global.u64 	%rd67, %rd66;
	{ // callseq 28, 0
	.param .b64 param0;
	st.param.b64 	[param0], %rd67;
	.param .b64 param1;
	st.param.b64 	[param1], %rd30;
	.param .b32 retval0;
	call.uni (retval0), 
	vprintf, 
	(
	param0, 
	param1
	);
	ld.param.b32 	%r81, [retval0];
	} // callseq 28
	@%p9 bra 	$L__BB3_15;
	setp.eq.s32 	%p10, %r3, 2;
	cvt.u64.u32 	%rd69, %r5;
	cvt.u64.u32 	%rd70, %r92;
	add.s64 	%rd71, %rd70, %rd69;
	shl.b64 	%rd72, %rd71, 3;
	add.s64 	%rd6, %rd1, %rd72;
	ld.global.u64 	%rd73, [%rd6+8];
	st.local.u64 	[%rd5], %rd73;
	cvta.global.u64 	%rd75, %rd66;
	{ // callseq 29, 0
	.param .b64 param0;
	st.param.b64 	[param0], %rd75;
	.param .b64 param1;
	st.param.b64 	[param1], %rd30;
	.param .b32 retval0;
	call.uni (retval0), 
	vprintf, 
	(
	param0, 
	param1
	);
	ld.param.b32 	%r83, [retval0];
	} // callseq 29
	@%p10 bra 	$L__BB3_15;
	ld.global.u64 	%rd77, [%rd6+16];
	st.local.u64 	[%rd5], %rd77;
	cvta.global.u64 	%rd79, %rd66;
	{ // callseq 30, 0
	.param .b64 param0;
	st.param.b64 	[param0], %rd79;
	.param .b64 param1;
	st.param.b64 	[param1], %rd30;
	.param .b32 retval0;
	call.uni (retval0), 
	vprintf, 
	(
	param0, 
	param1
	);
	ld.param.b32 	%r85, [retval0];
	} // callseq 30
$L__BB3_15:
	cvta.global.u64 	%rd82, %rd81;
	{ // callseq 31, 0
	.param .b64 param0;
	st.param.b64 	[param0], %rd82;
	.param .b64 param1;
	st.param.b64 	[param1], 0;
	.param .b32 retval0;
	call.uni (retval0), 
	vprintf, 
	(
	param0, 
	param1
	);
	ld.param.b32 	%r87, [retval0];
	} // callseq 31
	add.s32 	%r89, %r89, 1;
	setp.ne.s32 	%p11, %r89, %r16;
	@%p11 bra 	$L__BB3_2;
$L__BB3_16:
	ret;

}


// ===== COMPILED SASS (sm_100) =====

	.target	sm_100

	.elftype	@"ET_EXEC"


//--------------------- .note.nv.tkinfo           --------------------------
	.section	.note.nv.tkinfo,"",@"SHT_NOTE"
	.sectionflags	@"SHF_NOTE_NV_TKINFO"
	.tkinfo
        /*0018*/ 	.word	0x00000002
        /*0030*/ 	.string	""
        /*0030*/ 	.string	"ptxas"
        /*0030*/ 	.string	"Cuda compilation tools, release 13.0, V13.0.88"
        /*0030*/ 	.string	"Build cuda_13.0.r13.0/compiler.36424714_0"
        /*0030*/ 	.string	"-arch sm_100 -m 64 "



//--------------------- .note.nv.cuinfo           --------------------------
	.section	.note.nv.cuinfo,"",@"SHT_NOTE"
	.sectionflags	@"SHF_NOTE_NV_CUINFO"
        /*0018*/ 	.short	0x0002
        /*001a*/ 	.short	0x0064
        /*001c*/ 	.short	0x0082
	.zero		2


//--------------------- .nv.info                  --------------------------
	.section	.nv.info,"",@"SHT_CUDA_INFO"
	.align	4


	//----- nvinfo : EIATTR_REGCOUNT
	.align		4
        /*0000*/ 	.byte	0x04, 0x2f
        /*0002*/ 	.short	(.L_3 - .L_2)
	.align		4
.L_2:
        /*0004*/ 	.word	index@(_Z24CalculateHadamardProductPlS_i)
        /*0008*/ 	.word	0x0000000e


	//----- nvinfo : EIATTR_FRAME_SIZE
	.align		4
.L_3:
        /*000c*/ 	.byte	0x04, 0x11
        /*000e*/ 	.short	(.L_5 - .L_4)
	.align		4
.L_4:
        /*0010*/ 	.word	index@(_Z24CalculateHadamardProductPlS_i)
        /*0014*/ 	.word	0x00000000


	//----- nvinfo : EIATTR_REGCOUNT
	.align		4
.L_5:
        /*0018*/ 	.byte	0x04, 0x2f
        /*001a*/ 	.short	(.L_7 - .L_6)
	.align		4
.L_6:
        /*001c*/ 	.word	index@(_Z16FindWeightMatrixPlS_i)
        /*0020*/ 	.word	0x0000000a


	//----- nvinfo : EIATTR_FRAME_SIZE
	.align		4
.L_7:
        /*0024*/ 	.byte	0x04, 0x11
        /*0026*/ 	.short	(.L_9 - .L_8)
	.align		4
.L_8:
        /*0028*/ 	.word	index@(_Z16FindWeightMatrixPlS_i)
        /*002c*/ 	.word	0x00000000


	//----- nvinfo : EIATTR_REGCOUNT
	.align		4
.L_9:
        /*0030*/ 	.byte	0x04, 0x2f
        /*0032*/ 	.short	(.L_11 - .L_10)
	.align		4
.L_10:
        /*0034*/ 	.word	index@(_Z20CalculateFinalMatrixPlS_i)
        /*0038*/ 	.word	0x0000000e


	//----- nvinfo : EIATTR_FRAME_SIZE
	.align		4
.L_11:
        /*003c*/ 	.byte	0x04, 0x11
        /*003e*/ 	.short	(.L_13 - .L_12)
	.align		4
.L_12:
        /*0040*/ 	.word	index@(_Z20CalculateFinalMatrixPlS_i)
        /*0044*/ 	.word	0x00000000


	//----- nvinfo : EIATTR_REGCOUNT
	.align		4
.L_13:
        /*0048*/ 	.byte	0x04, 0x2f
        /*004a*/ 	.short	(.L_15 - .L_14)
	.align		4
.L_14:
        /*004c*/ 	.word	index@(_Z11printmatrixPli)
        /*0050*/ 	.word	0x00000020


	//----- nvinfo : EIATTR_FRAME_SIZE
	.align		4
.L_15:
        /*0054*/ 	.byte	0x04, 0x11
        /*0056*/ 	.short	(.L_17 - .L_16)
	.align		4
.L_16:
        /*0058*/ 	.word	index@(_Z11printmatrixPli)
        /*005c*/ 	.word	0x00000008


	//----- nvinfo : EIATTR_MIN_STACK_SIZE
	.align		4
.L_17:
        /*0060*/ 	.byte	0x04, 0x12
        /*0062*/ 	.short	(.L_19 - .L_18)
	.align		4
.L_18:
        /*0064*/ 	.word	index@(_Z11printmatrixPli)
        /*0068*/ 	.word	0x00000008


	//----- nvinfo : EIATTR_MIN_STACK_SIZE
	.align		4
.L_19:
        /*006c*/ 	.byte	0x04, 0x12
        /*006e*/ 	.short	(.L_21 - .L_20)
	.align		4
.L_20:
        /*0070*/ 	.word	index@(_Z20CalculateFinalMatrixPlS_i)
        /*0074*/ 	.word	0x00000000


	//----- nvinfo : EIATTR_MIN_STACK_SIZE
	.align		4
.L_21:
        /*0078*/ 	.byte	0x04, 0x12
        /*007a*/ 	.short	(.L_23 - .L_22)
	.align		4
.L_22:
        /*007c*/ 	.word	index@(_Z16FindWeightMatrixPlS_i)
        /*0080*/ 	.word	0x00000000


	//----- nvinfo : EIATTR_MIN_STACK_SIZE
	.align		4
.L_23:
        /*0084*/ 	.byte	0x04, 0x12
        /*0086*/ 	.short	(.L_25 - .L_24)
	.align		4
.L_24:
        /*0088*/ 	.word	index@(_Z24CalculateHadamardProductPlS_i)
        /*008c*/ 	.word	0x00000000
.L_25:


//--------------------- .nv.compat                --------------------------
	.section	.nv.compat,"",@"SHT_CUDA_COMPAT_INFO"
	.align	4
        /*0000*/ 	.byte	0x02, 0x09, 0x00, 0x00, 0x02, 0x02, 0x01, 0x00, 0x02, 0x05, 0x05, 0x00, 0x03, 0x07, 0x01, 0x01
        /*0010*/ 	.byte	0x02, 0x03, 0x00, 0x00, 0x02, 0x06, 0x01, 0x00, 0x04, 0x0b, 0x08, 0x00, 0x09, 0x00, 0x00, 0x00
        /*0020*/ 	.byte	0x00, 0x00, 0x00, 0x00


//--------------------- .nv.info._Z11printmatrixPli --------------------------
	.section	.nv.info._Z11printmatrixPli,"",@"SHT_CUDA_INFO"
	.sectionflags	@""
	.align	4


	//----- nvinfo : EIATTR_CUDA_API_VERSION
	.align		4
        /*0000*/ 	.byte	0x04, 0x37
        /*0002*/ 	.short	(.L_27 - .L_26)
.L_26:
        /*0004*/ 	.word	0x00000082


	//----- nvinfo : EIATTR_KPARAM_INFO
	.align		4
.L_27:
        /*0008*/ 	.byte	0x04, 0x17
        /*000a*/ 	.short	(.L_29 - .L_28)
.L_28:
        /*000c*/ 	.word	0x00000000
        /*0010*/ 	.short	0x0001
        /*0012*/ 	.short	0x0008
        /*0014*/ 	.byte	0x00, 0xf0, 0x11, 0x00


	//----- nvinfo : EIATTR_KPARAM_INFO
	.align		4
.L_29:
        /*0018*/ 	.byte	0x04, 0x17
        /*001a*/ 	.short	(.L_31 - .L_30)
.L_30:
        /*001c*/ 	.word	0x00000000
        /*0020*/ 	.short	0x0000
        /*0022*/ 	.short	0x0000
        /*0024*/ 	.byte	0x00, 0xf5, 0x21, 0x00


	//----- nvinfo : EIATTR_SPARSE_MMA_MASK
	.align		4
.L_31:
        /*0028*/ 	.byte	0x03, 0x50
        /*002a*/ 	.short	0x0000


	//----- nvinfo : EIATTR_MAXREG_COUNT
	.align		4
        /*002c*/ 	.byte	0x03, 0x1b
        /*002e*/ 	.short	0x00ff


	//----- nvinfo : EIATTR_EXTERNS
	.align		4
        /*0030*/ 	.byte	0x04, 0x0f
        /*0032*/ 	.short	(.L_33 - .L_32)


	//   ....[0]....
	.align		4
.L_32:
        /*0034*/ 	.word	index@(vprintf)


	//----- nvinfo : EIATTR_MERCURY_ISA_VERSION
	.align		4
.L_33:
        /*0038*/ 	.byte	0x03, 0x5f
        /*003a*/ 	.short	0x0101


	//----- nvinfo : EIATTR_VRC_CTA_INIT_COUNT
	.align		4
        /*003c*/ 	.byte	0x02, 0x4a
	.zero		1
	.zero		1


	//----- nvinfo : EIATTR_SYSCALL_OFFSETS
	.align		4
        /*0040*/ 	.byte	0x04, 0x46
        /*0042*/ 	.short	(.L_35 - .L_34)


	//   ....[0]....
.L_34:
        /*0044*/ 	.word	0x000002c0


	//   ....[1]....
        /*0048*/ 	.word	0x00000370


	//   ....[2]....
        /*004c*/ 	.word	0x00000410


	//   ....[3]....
        /*0050*/ 	.word	0x000004b0


	//   ....[4]....
        /*0054*/ 	.word	0x00000550


	//   ....[5]....
        /*0058*/ 	.word	0x000005f0


	//   ....[6]....
        /*005c*/ 	.word	0x00000690


	//   ....[7]....
        /*0060*/ 	.word	0x00000730


	//   ....[8]....
        /*0064*/ 	.word	0x000007d0


	//   ....[9]....
        /*0068*/ 	.word	0x00000870


	//   ....[10]....
        /*006c*/ 	.word	0x00000910


	//   ....[11]....
        /*0070*/ 	.word	0x000009b0


	//   ....[12]....
        /*0074*/ 	.word	0x00000a50


	//   ....[13]....
        /*0078*/ 	.word	0x00000af0


	//   ....[14]....
        /*007c*/ 	.word	0x00000b90


	//   ....[15]....
        /*0080*/ 	.word	0x00000c30


	//   ....[16]....
        /*0084*/ 	.word	0x00000df0


	//   ....[17]....
        /*0088*/ 	.word	0x00000ef0


	//   ....[18]....
        /*008c*/ 	.word	0x00000f90


	//   ....[19]....
        /*0090*/ 	.word	0x00001030


	//   ....[20]....
        /*0094*/ 	.word	0x000010d0


	//   ....[21]....
        /*0098*/ 	.word	0x00001170


	//   ....[22]....
        /*009c*/ 	.word	0x00001210


	//   ....[23]....
        /*00a0*/ 	.word	0x000012b0


	//   ....[24]....
        /*00a4*/ 	.word	0x00001400


	//   ....[25]....
        /*00a8*/ 	.word	0x00001500


	//   ....[26]....
        /*00ac*/ 	.word	0x000015a0


	//   ....[27]....
        /*00b0*/ 	.word	0x00001640


	//   ....[28]....
        /*00b4*/ 	.word	0x00001770


	//   ....[29]....
        /*00b8*/ 	.word	0x000018b0


	//   ....[30]....
        /*00bc*/ 	.word	0x00001970


	//   ....[31]....
        /*00c0*/ 	.word	0x000019f0


	//----- nvinfo : EIATTR_EXIT_INSTR_OFFSETS
	.align		4
.L_35:
        /*00c4*/ 	.byte	0x04, 0x1c
        /*00c6*/ 	.short	(.L_37 - .L_36)


	//   ....[0]....
.L_36:
        /*00c8*/ 	.word	0x00000070


	//   ....[1]....
        /*00cc*/ 	.word	0x00001a20


	//----- nvinfo : EIATTR_CRS_STACK_SIZE
	.align		4
.L_37:
        /*00d0*/ 	.byte	0x04, 0x1e
        /*00d2*/ 	.short	(.L_39 - .L_38)
.L_38:
        /*00d4*/ 	.word	0x00000000


	//----- nvinfo : EIATTR_CBANK_PARAM_SIZE
	.align		4
.L_39:
        /*00d8*/ 	.byte	0x03, 0x19
        /*00da*/ 	.short	0x000c


	//----- nvinfo : EIATTR_PARAM_CBANK
	.align		4
        /*00dc*/ 	.byte	0x04, 0x0a
        /*00de*/ 	.short	(.L_41 - .L_40)
	.align		4
.L_40:
        /*00e0*/ 	.word	index@(.nv.constant0._Z11printmatrixPli)
        /*00e4*/ 	.short	0x0380
        /*00e6*/ 	.short	0x000c


	//----- nvinfo : EIATTR_SW_WAR
	.align		4
.L_41:
        /*00e8*/ 	.byte	0x04, 0x36
        /*00ea*/ 	.short	(.L_43 - .L_42)
.L_42:
        /*00ec*/ 	.word	0x00000008
.L_43:


//--------------------- .nv.info._Z20CalculateFinalMatrixPlS_i --------------------------
	.section	.nv.info._Z20CalculateFinalMatrixPlS_i,"",@"SHT_CUDA_INFO"
	.sectionflags	@""
	.align	4


	//----- nvinfo : EIATTR_CUDA_API_VERSION
	.align		4
        /*0000*/ 	.byte	0x04, 0x37
        /*0002*/ 	.short	(.L_45 - .L_44)
.L_44:
        /*0004*/ 	.word	0x00000082


	//----- nvinfo : EIATTR_KPARAM_INFO
	.align		4
.L_45:
        /*0008*/ 	.byte	0x04, 0x17
        /*000a*/ 	.short	(.L_47 - .L_46)
.L_46:
        /*000c*/ 	.word	0x00000000
        /*0010*/ 	.short	0x0002
        /*0012*/ 	.short	0x0010
        /*0014*/ 	.byte	0x00, 0xf0, 0x11, 0x00


	//----- nvinfo : EIATTR_KPARAM_INFO
	.align		4
.L_47:
        /*0018*/ 	.byte	0x04, 0x17
        /*001a*/ 	.short	(.L_49 - .L_48)
.L_48:
        /*001c*/ 	.word	0x00000000
        /*0020*/ 	.short	0x0001
        /*0022*/ 	.short	0x0008
        /*0024*/ 	.byte	0x00, 0xf5, 0x21, 0x00


	//----- nvinfo : EIATTR_KPARAM_INFO
	.align		4
.L_49:
        /*0028*/ 	.byte	0x04, 0x17
        /*002a*/ 	.short	(.L_51 - .L_50)
.L_50:
        /*002c*/ 	.word	0x00000000
        /*0030*/ 	.short	0x0000
        /*0032*/ 	.short	0x0000
        /*0034*/ 	.byte	0x00, 0xf5, 0x21, 0x00


	//----- nvinfo : EIATTR_SPARSE_MMA_MASK
	.align		4
.L_51:
        /*0038*/ 	.byte	0x03, 0x50
        /*003a*/ 	.short	0x0000


	//----- nvinfo : EIATTR_MAXREG_COUNT
	.align		4
        /*003c*/ 	.byte	0x03, 0x1b
        /*003e*/ 	.short	0x00ff


	//----- nvinfo : EIATTR_MERCURY_ISA_VERSION
	.align		4
        /*0040*/ 	.byte	0x03, 0x5f
        /*0042*/ 	.short	0x0101


	//----- nvinfo : EIATTR_VRC_CTA_INIT_COUNT
	.align		4
        /*0044*/ 	.byte	0x02, 0x4a
	.zero		1
	.zero		1


	//----- nvinfo : EIATTR_EXIT_INSTR_OFFSETS
	.align		4
        /*0048*/ 	.byte	0x04, 0x1c
        /*004a*/ 	.short	(.L_53 - .L_52)


	//   ....[0]....
.L_52:
        /*004c*/ 	.word	0x00000150


	//   ....[1]....
        /*0050*/ 	.word	0x00000520


	//----- nvinfo : EIATTR_CBANK_PARAM_SIZE
	.align		4
.L_53:
        /*0054*/ 	.byte	0x03, 0x19
        /*0056*/ 	.short	0x0014


	//----- nvinfo : EIATTR_PARAM_CBANK
	.align		4
        /*0058*/ 	.byte	0x04, 0x0a
        /*005a*/ 	.short	(.L_55 - .L_54)
	.align		4
.L_54:
        /*005c*/ 	.word	index@(.nv.constant0._Z20CalculateFinalMatrixPlS_i)
        /*0060*/ 	.short	0x0380
        /*0062*/ 	.short	0x0014


	//----- nvinfo : EIATTR_SW_WAR
	.align		4
.L_55:
        /*0064*/ 	.byte	0x04, 0x36
        /*0066*/ 	.short	(.L_57 - .L_56)
.L_56:
        /*0068*/ 	.word	0x00000008
.L_57:


//--------------------- .nv.info._Z16FindWeightMatrixPlS_i --------------------------
	.section	.nv.info._Z16FindWeightMatrixPlS_i,"",@"SHT_CUDA_INFO"
	.sectionflags	@""
	.align	4


	//----- nvinfo : EIATTR_CUDA_API_VERSION
	.align		4
        /*0000*/ 	.byte	0x04, 0x37
        /*0002*/ 	.short	(.L_59 - .L_58)
.L_58:
        /*0004*/ 	.word	0x00000082


	//----- nvinfo : EIATTR_KPARAM_INFO
	.align		4
.L_59:
        /*0008*/ 	.byte	0x04, 0x17
        /*000a*/ 	.short	(.L_61 - .L_60)
.L_60:
        /*000c*/ 	.word	0x00000000
        /*0010*/ 	.short	0x0002
        /*0012*/ 	.short	0x0010
        /*0014*/ 	.byte	0x00, 0xf0, 0x11, 0x00


	//----- nvinfo : EIATTR_KPARAM_INFO
	.align		4
.L_61:
        /*0018*/ 	.byte	0x04, 0x17
        /*001a*/ 	.short	(.L_63 - .L_62)
.L_62:
        /*001c*/ 	.word	0x00000000
        /*0020*/ 	.short	0x0001
        /*0022*/ 	.short	0x0008
        /*0024*/ 	.byte	0x00, 0xf5, 0x21, 0x00


	//----- nvinfo : EIATTR_KPARAM_INFO
	.align		4
.L_63:
        /*0028*/ 	.byte	0x04, 0x17
        /*002a*/ 	.short	(.L_65 - .L_64)
.L_64:
        /*002c*/ 	.word	0x00000000
        /*0030*/ 	.short	0x0000
        /*0032*/ 	.short	0x0000
        /*0034*/ 	.byte	0x00, 0xf5, 0x21, 0x00


	//----- nvinfo : EIATTR_SPARSE_MMA_MASK
	.align		4
.L_65:
        /*0038*/ 	.byte	0x03, 0x50
        /*003a*/ 	.short	0x0000


	//----- nvinfo : EIATTR_MAXREG_COUNT
	.align		4
        /*003c*/ 	.byte	0x03, 0x1b
        /*003e*/ 	.short	0x00ff


	//----- nvinfo : EIATTR_MERCURY_ISA_VERSION
	.align		4
        /*0040*/ 	.byte	0x03, 0x5f
        /*0042*/ 	.short	0x0101


	//----- nvinfo : EIATTR_VRC_CTA_INIT_COUNT
	.align		4
        /*0044*/ 	.byte	0x02, 0x4a
	.zero		1
	.zero		1


	//----- nvinfo : EIATTR_EXIT_INSTR_OFFSETS
	.align		4
        /*0048*/ 	.byte	0x04, 0x1c
        /*004a*/ 	.short	(.L_67 - .L_66)


	//   ....[0]....
.L_66:
        /*004c*/ 	.word	0x00000140


	//   ....[1]....
        /*0050*/ 	.word	0x00000210


	//----- nvinfo : EIATTR_CBANK_PARAM_SIZE
	.align		4
.L_67:
        /*0054*/ 	.byte	0x03, 0x19
        /*0056*/ 	.short	0x0014


	//----- nvinfo : EIATTR_PARAM_CBANK
	.align		4
        /*0058*/ 	.byte	0x04, 0x0a
        /*005a*/ 	.short	(.L_69 - .L_68)
	.align		4
.L_68:
        /*005c*/ 	.word	index@(.nv.constant0._Z16FindWeightMatrixPlS_i)
        /*0060*/ 	.short	0x0380
        /*0062*/ 	.short	0x0014


	//----- nvinfo : EIATTR_SW_WAR
	.align		4
.L_69:
        /*0064*/ 	.byte	0x04, 0x36
        /*0066*/ 	.short	(.L_71 - .L_70)
.L_70:
        /*0068*/ 	.word	0x00000008
.L_71:


//--------------------- .nv.info._Z24CalculateHadamardProductPlS_i --------------------------
	.section	.nv.info._Z24CalculateHadamardProductPlS_i,"",@"SHT_CUDA_INFO"
	.sectionflags	@""
	.align	4


	//----- nvinfo : EIATTR_CUDA_API_VERSION
	.align		4
        /*0000*/ 	.byte	0x04, 0x37
        /*0002*/ 	.short	(.L_73 - .L_72)
.L_72:
        /*0004*/ 	.word	0x00000082


	//----- nvinfo : EIATTR_KPARAM_INFO
	.align		4
.L_73:
        /*0008*/ 	.byte	0x04, 0x17
        /*000a*/ 	.short	(.L_75 - .L_74)
.L_74:
        /*000c*/ 	.word	0x00000000
        /*0010*/ 	.short	0x0002
        /*0012*/ 	.short	0x0010
        /*0014*/ 	.byte	0x00, 0xf0, 0x11, 0x00


	//----- nvinfo : EIATTR_KPARAM_INFO
	.align		4
.L_75:
        /*0018*/ 	.byte	0x04, 0x17
        /*001a*/ 	.short	(.L_77 - .L_76)
.L_76:
        /*001c*/ 	.word	0x00000000
        /*0020*/ 	.short	0x0001
        /*0022*/ 	.short	0x0008
        /*0024*/ 	.byte	0x00, 0xf5, 0x21, 0x00


	//----- nvinfo : EIATTR_KPARAM_INFO
	.align		4
.L_77:
        /*0028*/ 	.byte	0x04, 0x17
        /*002a*/ 	.short	(.L_79 - .L_78)
.L_78:
        /*002c*/ 	.word	0x00000000
        /*0030*/ 	.short	0x0000
        /*0032*/ 	.short	0x0000
        /*0034*/ 	.byte	0x00, 0xf5, 0x21, 0x00


	//----- nvinfo : EIATTR_SPARSE_MMA_MASK
	.align		4
.L_79:
        /*0038*/ 	.byte	0x03, 0x50
        /*003a*/ 	.short	0x0000


	//----- nvinfo : EIATTR_MAXREG_COUNT
	.align		4
        /*003c*/ 	.byte	0x03, 0x1b
        /*003e*/ 	.short	0x00ff


	//----- nvinfo : EIATTR_MERCURY_ISA_VERSION
	.align		4
        /*0040*/ 	.byte	0x03, 0x5f
        /*0042*/ 	.short	0x0101


	//----- nvinfo : EIATTR_VRC_CTA_INIT_COUNT
	.align		4
        /*0044*/ 	.byte	0x02, 0x4a
	.zero		1
	.zero		1


	//----- nvinfo : EIATTR_EXIT_INSTR_OFFSETS
	.align		4
        /*0048*/ 	.byte	0x04, 0x1c
        /*004a*/ 	.short	(.L_81 - .L_80)


	//   ....[0]....
.L_80:
        /*004c*/ 	.word	0x00000140


	//   ....[1]....
        /*0050*/ 	.word	0x00000360


	//----- nvinfo : EIATTR_CBANK_PARAM_SIZE
	.align		4
.L_81:
        /*0054*/ 	.byte	0x03, 0x19
        /*0056*/ 	.short	0x0014


	//----- nvinfo : EIATTR_PARAM_CBANK
	.align		4
        /*0058*/ 	.byte	0x04, 0x0a
        /*005a*/ 	.short	(.L_83 - .L_82)
	.align		4
.L_82:
        /*005c*/ 	.word	index@(.nv.constant0._Z24CalculateHadamardProductPlS_i)
        /*0060*/ 	.short	0x0380
        /*0062*/ 	.short	0x0014


	//----- nvinfo : EIATTR_SW_WAR
	.align		4
.L_83:
        /*0064*/ 	.byte	0x04, 0x36
        /*0066*/ 	.short	(.L_85 - .L_84)
.L_84:
        /*0068*/ 	.word	0x00000008
.L_85:


//--------------------- .nv.callgraph             --------------------------
	.section	.nv.callgraph,"",@"SHT_CUDA_CALLGRAPH"
	.align	4
	.sectionentsize	8
	.align		4
        /*0000*/ 	.word	0x00000000
	.align		4
        /*0004*/ 	.word	0xffffffff
	.align		4
        /*0008*/ 	.word	index@(_Z11printmatrixPli)
	.align		4
        /*000c*/ 	.word	index@(vprintf)
	.align		4
        /*0010*/ 	.word	0x00000000
	.align		4
        /*0014*/ 	.word	0xfffffffe
	.align		4
        /*0018*/ 	.word	0x00000000
	.align		4
        /*001c*/ 	.word	0xfffffffd
	.align		4
        /*0020*/ 	.word	0x00000000
	.align		4
        /*0024*/ 	.word	0xfffffffc


//--------------------- .nv.constant4             --------------------------
	.section	.nv.constant4,"a",@progbits
	.align	8
	.align		8
.nv.constant4:
        /*0000*/ 	.dword	vprintf
	.align		8
        /*0008*/ 	.dword	$str
	.align		8
        /*0010*/ 	.dword	$str$1


//--------------------- .text._Z11printmatrixPli  --------------------------
	.section	.text._Z11printmatrixPli,"ax",@progbits
	.align	128
        .global         _Z11printmatrixPli
        .type           _Z11printmatrixPli,@function
        .size           _Z11printmatrixPli,(.L_x_41 - _Z11printmatrixPli)
        .other          _Z11printmatrixPli,@"STO_CUDA_ENTRY STV_DEFAULT"
_Z11printmatrixPli:
.text._Z11printmatrixPli:
[----:B------:R-:W0:Y:S08]  /*0000*/  LDC R1, c[0x0][0x37c] ;  /* 0x0000df00ff017b82 */ /* 0x000e300000000800 */
[----:B------:R-:W1:Y:S01]  /*0010*/  LDC R25, c[0x0][0x388] ;  /* 0x0000e200ff197b82 */ /* 0x000e620000000800 */
[----:B------:R-:W2:Y:S01]  /*0020*/  LDCU UR4, c[0x0][0x2f8] ;  /* 0x00005f00ff0477ac */ /* 0x000ea20008000800 */
[----:B0-----:R-:W-:Y:S01]  /*0030*/  VIADD R1, R1, 0xfffffff8 ;  /* 0xfffffff801017836 */ /* 0x001fe20000000000 */
[----:B------:R-:W0:Y:S04]  /*0040*/  LDCU UR5, c[0x0][0x2fc] ;  /* 0x00005f80ff0577ac */ /* 0x000e280008000800 */
[----:B--2---:R-:W-:-:S02]  /*0050*/  IADD3 R18, P1, PT, R1, UR4, RZ ;  /* 0x0000000401127c10 */ /* 0x004fc4000ff3e0ff */
[----:B-1----:R-:W-:-:S13]  /*0060*/  ISETP.GE.AND P0, PT, R25, 0x1, PT ;  /* 0x000000011900780c */ /* 0x002fda0003f06270 */
[----:B0-----:R-:W-:Y:S05]  /*0070*/  @!P0 EXIT ;  /* 0x000000000000894d */ /* 0x001fea0003800000 */
[----:B------:R-:W-:Y:S01]  /*0080*/  IMAD.X R17, RZ, RZ, UR5, P1 ;  /* 0x00000005ff117e24 */ /* 0x000fe200088e06ff */
[----:B------:R-:W-:Y:S01]  /*0090*/  LOP3.LUT R25, R25, 0x3, RZ, 0xc0, !PT ;  /* 0x0000000319197812 */ /* 0x000fe200078ec0ff */
[----:B------:R-:W-:Y:S01]  /*00a0*/  IMAD.MOV.U32 R24, RZ, RZ, RZ ;  /* 0x000000ffff187224 */ /* 0x000fe200078e00ff */
[----:B------:R-:W0:Y:S01]  /*00b0*/  LDCU.64 UR36, c[0x0][0x358] ;  /* 0x00006b00ff2477ac */ /* 0x000e220008000a00 */
[----:B------:R-:W1:Y:S05]  /*00c0*/  LDCU UR38, c[0x0][0x388] ;  /* 0x00007100ff2677ac */ /* 0x000e6a0008000800 */
.L_x_36:
[----:B------:R-:W2:Y:S01]  /*00d0*/  LDCU UR4, c[0x0][0x388] ;  /* 0x00007100ff0477ac */ /* 0x000ea20008000800 */
[----:B------:R-:W-:Y:S01]  /*00e0*/  IMAD.MOV.U32 R16, RZ, RZ, RZ ;  /* 0x000000ffff107224 */ /* 0x000fe200078e00ff */
[----:B--2---:R-:W-:Y:S02]  /*00f0*/  UISETP.GE.U32.AND UP0, UPT, UR4, 0x10, UPT ;  /* 0x000000100400788c */ /* 0x004fe4000bf06070 */
[C---:B------:R-:W-:Y:S01]  /*0100*/  IMAD R23, R24.reuse, UR4, RZ ;  /* 0x0000000418177c24 */ /* 0x040fe2000f8e02ff */
[----:B------:R-:W-:-:S04]  /*0110*/  IADD3 R24, PT, PT, R24, 0x1, RZ ;  /* 0x0000000118187810 */ /* 0x000fc80007ffe0ff */
[----:B------:R-:W-:-:S04]  /*0120*/  ISETP.NE.AND P0, PT, R24, UR4, PT ;  /* 0x0000000418007c0c */ /* 0x000fc8000bf05270 */
[----:B------:R-:W-:Y:S01]  /*0130*/  P2R R26, PR, RZ, 0x1 ;  /* 0x00000001ff1a7803 */ /* 0x000fe20000000000 */
[----:B------:R-:W-:Y:S08]  /*0140*/  BRA.U !UP0, `(.L_x_0) ;  /* 0x0000000908d07547 */ /* 0x000ff0000b800000 */
[----:B------:R-:W2:Y:S01]  /*0150*/  LDC.64 R2, c[0x0][0x380] ;  /* 0x0000e000ff027b82 */ /* 0x000ea20000000a00 */
[----:B------:R-:W-:Y:S01]  /*0160*/  ULOP3.LUT UR4, UR4, 0x7ffffff0, URZ, 0xc0, !UPT ;  /* 0x7ffffff004047892 */ /* 0x000fe2000f8ec0ff */
[----:B------:R-:W-:Y:S03]  /*0170*/  BSSY.RECONVERGENT B6, `(.L_x_0) ;  /* 0x00000b1000067945 */ /* 0x000fe60003800200 */
[----:B------:R-:W-:Y:S01]  /*0180*/  UIADD3 UR4, UPT, UPT, -UR4, URZ, URZ ;  /* 0x000000ff04047290 */ /* 0x000fe2000fffe1ff */
[----:B--2---:R-:W-:-:S03]  /*0190*/  IMAD.WIDE.U32 R2, R23, 0x8, R2 ;  /* 0x0000000817027825 */ /* 0x004fc600078e0002 */
[----:B------:R-:W-:Y:S02]  /*01a0*/  IADD3 R28, P0, PT, R2, 0x40, RZ ;  /* 0x00000040021c7810 */ /* 0x000fe40007f1e0ff */
[----:B------:R-:W-:-:S03]  /*01b0*/  IMAD.U32 R2, RZ, RZ, UR4 ;  /* 0x00000004ff027e24 */ /* 0x000fc6000f8e00ff */
[----:B------:R-:W-:-:S08]  /*01c0*/  IMAD.X R29, RZ, RZ, R3, P0 ;  /* 0x000000ffff1d7224 */ /* 0x000fd000000e0603 */
.L_x_17:
[----:B0-----:R-:W2:Y:S01]  /*01d0*/  LDG.E.64 R10, desc[UR36][R28.64+-0x40] ;  /* 0xffffc0241c0a7981 */ /* 0x001ea2000c1e1b00 */
[----:B------:R-:W-:Y:S01]  /*01e0*/  MOV R8, 0x0 ;  /* 0x0000000000087802 */ /* 0x000fe20000000f00 */
[----:B------:R-:W0:Y:S01]  /*01f0*/  LDCU.64 UR4, c[0x4][0x8] ;  /* 0x01000100ff0477ac */ /* 0x000e220008000a00 */
[----:B------:R-:W-:Y:S01]  /*0200*/  IADD3 R2, PT, PT, R2, 0x10, RZ ;  /* 0x0000001002027810 */ /* 0x000fe20007ffe0ff */
[----:B------:R-:W-:Y:S01]  /*0210*/  IMAD.MOV.U32 R6, RZ, RZ, R18 ;  /* 0x000000ffff067224 */ /* 0x000fe200078e0012 */
[----:B------:R-:W-:Y:S01]  /*0220*/  MOV R7, R17 ;  /* 0x0000001100077202 */ /* 0x000fe20000000f00 */
[----:B-1----:R-:W-:Y:S01]  /*0230*/  ULOP3.LUT UR6, UR38, 0x7ffffff0, URZ, 0xc0, !UPT ;  /* 0x7ffffff026067892 */ /* 0x002fe2000f8ec0ff */
[----:B------:R-:W1:Y:S01]  /*0240*/  LDC.64 R8, c[0x4][R8] ;  /* 0x0100000008087b82 */ /* 0x000e620000000a00 */
[----:B------:R-:W-:-:S04]  /*0250*/  ISETP.NE.AND P0, PT, R2, RZ, PT ;  /* 0x000000ff0200720c */ /* 0x000fc80003f05270 */
[----:B------:R-:W-:Y:S01]  /*0260*/  P2R R22, PR, RZ, 0x1 ;  /* 0x00000001ff167803 */ /* 0x000fe20000000000 */
[----:B------:R-:W-:Y:S02]  /*0270*/  IMAD.U32 R16, RZ, RZ, UR6 ;  /* 0x00000006ff107e24 */ /* 0x000fe4000f8e00ff */
[----:B0-----:R-:W-:Y:S02]  /*0280*/  IMAD.U32 R4, RZ, RZ, UR4 ;  /* 0x00000004ff047e24 */ /* 0x001fe4000f8e00ff */
[----:B------:R-:W-:Y:S01]  /*0290*/  IMAD.U32 R5, RZ, RZ, UR5 ;  /* 0x00000005ff057e24 */ /* 0x000fe2000f8e00ff */
[----:B-12---:R0:W-:Y:S06]  /*02a0*/  STL.64 [R1], R10 ;  /* 0x0000000a01007387 */ /* 0x0061ec0000100a00 */
[----:B------:R-:W-:-:S07]  /*02b0*/  LEPC R20, `(.L_x_1) ;  /* 0x000000001014794e */ /* 0x000fce0000000000 */
[----:B0-----:R-:W-:Y:S05]  /*02c0*/  CALL.ABS.NOINC R8 ;  /* 0x0000000008007343 */ /* 0x001fea0003c00000 */
.L_x_1:
[----:B------:R-:W2:Y:S01]  /*02d0*/  LDG.E.64 R10, desc[UR36][R28.64+-0x38] ;  /* 0xffffc8241c0a7981 */ /* 0x000ea2000c1e1b00 */
[----:B------:R-:W-:Y:S01]  /*02e0*/  MOV R19, 0x0 ;  /* 0x0000000000137802 */ /* 0x000fe20000000f00 */
[----:B------:R-:W0:Y:S01]  /*02f0*/  LDCU.64 UR4, c[0x4][0x8] ;  /* 0x01000100ff0477ac */ /* 0x000e220008000a00 */
[----:B------:R-:W-:Y:S01]  /*0300*/  MOV R6, R18 ;  /* 0x0000001200067202 */ /* 0x000fe20000000f00 */
[----:B------:R-:W-:Y:S01]  /*0310*/  IMAD.MOV.U32 R7, RZ, RZ, R17 ;  /* 0x000000ffff077224 */ /* 0x000fe200078e0011 */
[----:B------:R1:W3:Y:S01]  /*0320*/  LDC.64 R8, c[0x4][R19] ;  /* 0x0100000013087b82 */ /* 0x0002e20000000a00 */
[----:B0-----:R-:W-:Y:S02]  /*0330*/  IMAD.U32 R4, RZ, RZ, UR4 ;  /* 0x00000004ff047e24 */ /* 0x001fe4000f8e00ff */
[----:B------:R-:W-:Y:S01]  /*0340*/  IMAD.U32 R5, RZ, RZ, UR5 ;  /* 0x00000005ff057e24 */ /* 0x000fe2000f8e00ff */
[----:B--23--:R1:W-:Y:S06]  /*0350*/  STL.64 [R1], R10 ;  /* 0x0000000a01007387 */ /* 0x00c3ec0000100a00 */
[----:B------:R-:W-:-:S07]  /*0360*/  LEPC R20, `(.L_x_2) ;  /* 0x000000001014794e */ /* 0x000fce0000000000 */
[----:B-1----:R-:W-:Y:S05]  /*0370*/  CALL.ABS.NOINC R8 ;  /* 0x0000000008007343 */ /* 0x002fea0003c00000 */
.L_x_2:
[----:B------:R-:W2:Y:S01]  /*0380*/  LDG.E.64 R10, desc[UR36][R28.64+-0x30] ;  /* 0xffffd0241c0a7981 */ /* 0x000ea2000c1e1b00 */
[----:B------:R0:W1:Y:S01]  /*0390*/  LDC.64 R8, c[0x4][R19] ;  /* 0x0100000013087b82 */ /* 0x0000620000000a00 */
[----:B------:R-:W3:Y:S01]  /*03a0*/  LDCU.64 UR4, c[0x4][0x8] ;  /* 0x01000100ff0477ac */ /* 0x000ee20008000a00 */
[----:B------:R-:W-:Y:S01]  /*03b0*/  MOV R6, R18 ;  /* 0x0000001200067202 */ /* 0x000fe20000000f00 */
[----:B------:R-:W-:Y:S02]  /*03c0*/  IMAD.MOV.U32 R7, RZ, RZ, R17 ;  /* 0x000000ffff077224 */ /* 0x000fe400078e0011 */
[----:B---3--:R-:W-:Y:S02]  /*03d0*/  IMAD.U32 R4, RZ, RZ, UR4 ;  /* 0x00000004ff047e24 */ /* 0x008fe4000f8e00ff */
[----:B------:R-:W-:Y:S01]  /*03e0*/  IMAD.U32 R5, RZ, RZ, UR5 ;  /* 0x00000005ff057e24 */ /* 0x000fe2000f8e00ff */
[----:B-12---:R0:W-:Y:S06]  /*03f0*/  STL.64 [R1], R10 ;  /* 0x0000000a01007387 */ /* 0x0061ec0000100a00 */
[----:B------:R-:W-:-:S07]  /*0400*/  LEPC R20, `(.L_x_3) ;  /* 0x000000001014794e */ /* 0x000fce0000000000 */
[----:B0-----:R-:W-:Y:S05]  /*0410*/  CALL.ABS.NOINC R8 ;  /* 0x0000000008007343 */ /* 0x001fea0003c00000 */
.L_x_3:
        /* <DEDUP_REMOVED lines=10> */
.L_x_4:
        /* <DEDUP_REMOVED lines=10> */
.L_x_5:
        /* <DEDUP_REMOVED lines=10> */
.L_x_6:
        /* <DEDUP_REMOVED lines=10> */
.L_x_7:
        /* <DEDUP_REMOVED lines=10> */
.L_x_8:
        /* <DEDUP_REMOVED lines=10> */
.L_x_9:
        /* <DEDUP_REMOVED lines=10> */
.L_x_10:
        /* <DEDUP_REMOVED lines=10> */
.L_x_11:
        /* <DEDUP_REMOVED lines=10> */
.L_x_12:
        /* <DEDUP_REMOVED lines=10> */
.L_x_13:
        /* <DEDUP_REMOVED lines=10> */
.L_x_14:
        /* <DEDUP_REMOVED lines=10> */
.L_x_15:
        /* <DEDUP_REMOVED lines=10> */
.L_x_16:
[----:B------:R-:W-:Y:S02]  /*0c40*/  ISETP.NE.AND P6, PT, R22, RZ, PT ;  /* 0x000000ff1600720c */ /* 0x000fe40003fc5270 */
[----:B------:R-:W-:-:S05]  /*0c50*/  IADD3 R28, P0, PT, R28, 0x80, RZ ;  /* 0x000000801c1c7810 */ /* 0x000fca0007f1e0ff */
[----:B------:R-:W-:-:S06]  /*0c60*/  IMAD.X R29, RZ, RZ, R29, P0 ;  /* 0x000000ffff1d7224 */ /* 0x000fcc00000e061d */
[----:B------:R-:W-:Y:S05]  /*0c70*/  @P6 BRA `(.L_x_17) ;  /* 0xfffffff400546947 */ /* 0x000fea000383ffff */
[----:B------:R-:W-:Y:S05]  /*0c80*/  BSYNC.RECONVERGENT B6 ;  /* 0x0000000000067941 */ /* 0x000fea0003800200 */
.L_x_0:
[----:B------:R-:W2:Y:S02]  /*0c90*/  LDC R22, c[0x0][0x388] ;  /* 0x0000e200ff167b82 */ /* 0x000ea40000000800 */
[----:B--2---:R-:W-:-:S04]  /*0ca0*/  LOP3.LUT R0, R22, 0xf, RZ, 0xc0, !PT ;  /* 0x0000000f16007812 */ /* 0x004fc800078ec0ff */
[----:B------:R-:W-:-:S13]  /*0cb0*/  ISETP.NE.AND P0, PT, R0, RZ, PT ;  /* 0x000000ff0000720c */ /* 0x000fda0003f05270 */
[----:B------:R-:W-:Y:S05]  /*0cc0*/  @!P0 BRA `(.L_x_18) ;  /* 0x0000000c002c8947 */ /* 0x000fea0003800000 */
[----:B------:R-:W2:Y:S01]  /*0cd0*/  LDCU UR4, c[0x0][0x2f8] ;  /* 0x00005f00ff0477ac */ /* 0x000ea20008000800 */
[----:B------:R-:W-:-:S05]  /*0ce0*/  VIADD R0, R0, 0xffffffff ;  /* 0xffffffff00007836 */ /* 0x000fca0000000000 */
[----:B------:R-:W-:Y:S02]  /*0cf0*/  ISETP.GE.U32.AND P0, PT, R0, 0x7, PT ;  /* 0x000000070000780c */ /* 0x000fe40003f06070 */
[----:B--2---:R-:W-:-:S11]  /*0d00*/  IADD3 R2, PT, PT, R18, -UR4, RZ ;  /* 0x8000000412027c10 */ /* 0x004fd6000fffe0ff */
[----:B------:R-:W-:Y:S05]  /*0d10*/  @!P0 BRA `(.L_x_19) ;  /* 0x00000004006c8947 */ /* 0x000fea0003800000 */
[----:B------:R-:W2:Y:S01]  /*0d20*/  LDC.64 R10, c[0x0][0x380] ;  /* 0x0000e000ff0a7b82 */ /* 0x000ea20000000a00 */
[----:B------:R-:W-:Y:S01]  /*0d30*/  IMAD.IADD R3, R23, 0x1, R16 ;  /* 0x0000000117037824 */ /* 0x000fe200078e0210 */
[----:B------:R-:W-:Y:S01]  /*0d40*/  MOV R8, 0x0 ;  /* 0x0000000000087802 */ /* 0x000fe20000000f00 */
[----:B------:R-:W3:Y:S02]  /*0d50*/  LDCU.64 UR4, c[0x4][0x8] ;  /* 0x01000100ff0477ac */ /* 0x000ee40008000a00 */
[----:B--2---:R-:W-:-:S06]  /*0d60*/  IMAD.WIDE.U32 R10, R3, 0x8, R10 ;  /* 0x00000008030a7825 */ /* 0x004fcc00078e000a */
[----:B0-----:R-:W2:Y:S01]  /*0d70*/  LDG.E.64 R10, desc[UR36][R10.64] ;  /* 0x000000240a0a7981 */ /* 0x001ea2000c1e1b00 */
[----:B------:R-:W0:Y:S01]  /*0d80*/  LDC.64 R8, c[0x4][R8] ;  /* 0x0100000008087b82 */ /* 0x000e220000000a00 */
[----:B---3--:R-:W-:Y:S01]  /*0d90*/  IMAD.U32 R4, RZ, RZ, UR4 ;  /* 0x00000004ff047e24 */ /* 0x008fe2000f8e00ff */
[----:B------:R-:W-:Y:S01]  /*0da0*/  MOV R6, R18 ;  /* 0x0000001200067202 */ /* 0x000fe20000000f00 */
[----:B------:R-:W-:Y:S02]  /*0db0*/  IMAD.U32 R5, RZ, RZ, UR5 ;  /* 0x00000005ff057e24 */ /* 0x000fe4000f8e00ff */
[----:B------:R-:W-:Y:S01]  /*0dc0*/  IMAD.MOV.U32 R7, RZ, RZ, R17 ;  /* 0x000000ffff077224 */ /* 0x000fe200078e0011 */
[----:B0-2---:R2:W-:Y:S06]  /*0dd0*/  STL.64 [R2], R10 ;  /* 0x0000000a02007387 */ /* 0x0055ec0000100a00 */
[----:B------:R-:W-:-:S07]  /*0de0*/  LEPC R20, `(.L_x_20) ;  /* 0x000000001014794e */ /* 0x000fce0000000000 */
[----:B-12---:R-:W-:Y:S05]  /*0df0*/  CALL.ABS.NOINC R8 ;  /* 0x0000000008007343 */ /* 0x006fea0003c00000 */
.L_x_20:
[----:B------:R-:W0:Y:S01]  /*0e00*/  LDCU.64 UR4, c[0x0][0x380] ;  /* 0x00007000ff0477ac */ /* 0x000e220008000a00 */
[----:B------:R-:W-:-:S05]  /*0e10*/  IADD3 R0, P0, PT, R23, R16, RZ ;  /* 0x0000001017007210 */ /* 0x000fca0007f1e0ff */
[----:B------:R-:W-:Y:S01]  /*0e20*/  IMAD.X R3, RZ, RZ, RZ, P0 ;  /* 0x000000ffff037224 */ /* 0x000fe200000e06ff */
[----:B0-----:R-:W-:-:S04]  /*0e30*/  LEA R28, P0, R0, UR4, 0x3 ;  /* 0x00000004001c7c11 */ /* 0x001fc8000f8018ff */
[----:B------:R-:W-:Y:S01]  /*0e40*/  LEA.HI.X R29, R0, UR5, R3, 0x3, P0 ;  /* 0x00000005001d7c11 */ /* 0x000fe200080f1c03 */
[----:B------:R-:W0:Y:S04]  /*0e50*/  LDCU.64 UR4, c[0x4][0x8] ;  /* 0x01000100ff0477ac */ /* 0x000e280008000a00 */
[----:B------:R-:W2:Y:S01]  /*0e60*/  LDG.E.64 R10, desc[UR36][R28.64+0x8] ;  /* 0x000008241c0a7981 */ /* 0x000ea2000c1e1b00 */
[----:B------:R-:W-:Y:S01]  /*0e70*/  MOV R19, 0x0 ;  /* 0x0000000000137802 */ /* 0x000fe20000000f00 */
[----:B------:R-:W-:Y:S02]  /*0e80*/  IMAD.MOV.U32 R6, RZ, RZ, R18 ;  /* 0x000000ffff067224 */ /* 0x000fe400078e0012 */
[----:B------:R-:W-:Y:S01]  /*0e90*/  IMAD.MOV.U32 R7, RZ, RZ, R17 ;  /* 0x000000ffff077224 */ /* 0x000fe200078e0011 */
[----:B------:R1:W3:Y:S01]  /*0ea0*/  LDC.64 R8, c[0x4][R19] ;  /* 0x0100000013087b82 */ /* 0x0002e20000000a00 */
[----:B0-----:R-:W-:Y:S01]  /*0eb0*/  IMAD.U32 R4, RZ, RZ, UR4 ;  /* 0x00000004ff047e24 */ /* 0x001fe2000f8e00ff */
[----:B------:R-:W-:Y:S01]  /*0ec0*/  MOV R5, UR5 ;  /* 0x0000000500057c02 */ /* 0x000fe20008000f00 */
[----:B--23--:R1:W-:Y:S06]  /*0ed0*/  STL.64 [R2], R10 ;  /* 0x0000000a02007387 */ /* 0x00c3ec0000100a00 */
[----:B------:R-:W-:-:S07]  /*0ee0*/  LEPC R20, `(.L_x_21) ;  /* 0x000000001014794e */ /* 0x000fce0000000000 */
[----:B-1----:R-:W-:Y:S05]  /*0ef0*/  CALL.ABS.NOINC R8 ;  /* 0x0000000008007343 */ /* 0x002fea0003c00000 */
.L_x_21:
[----:B------:R-:W2:Y:S01]  /*0f00*/  LDG.E.64 R10, desc[UR36][R28.64+0x10] ;  /* 0x000010241c0a7981 */ /* 0x000ea2000c1e1b00 */
[----:B------:R0:W1:Y:S01]  /*0f10*/  LDC.64 R8, c[0x4][R19] ;  /* 0x0100000013087b82 */ /* 0x0000620000000a00 */
[----:B------:R-:W3:Y:S01]  /*0f20*/  LDCU.64 UR4, c[0x4][0x8] ;  /* 0x01000100ff0477ac */ /* 0x000ee20008000a00 */
[----:B------:R-:W-:Y:S02]  /*0f30*/  IMAD.MOV.U32 R6, RZ, RZ, R18 ;  /* 0x000000ffff067224 */ /* 0x000fe400078e0012 */
[----:B------:R-:W-:Y:S02]  /*0f40*/  IMAD.MOV.U32 R7, RZ, RZ, R17 ;  /* 0x000000ffff077224 */ /* 0x000fe400078e0011 */
[----:B---3--:R-:W-:Y:S01]  /*0f50*/  IMAD.U32 R4, RZ, RZ, UR4 ;  /* 0x00000004ff047e24 */ /* 0x008fe2000f8e00ff */
[----:B------:R-:W-:Y:S01]  /*0f60*/  MOV R5, UR5 ;  /* 0x0000000500057c02 */ /* 0x000fe20008000f00 */
[----:B-12---:R0:W-:Y:S06]  /*0f70*/  STL.64 [R2], R10 ;  /* 0x0000000a02007387 */ /* 0x0061ec0000100a00 */
[----:B------:R-:W-:-:S07]  /*0f80*/  LEPC R20, `(.L_x_22) ;  /* 0x000000001014794e */ /* 0x000fce0000000000 */
[----:B0-----:R-:W-:Y:S05]  /*0f90*/  CALL.ABS.NOINC R8 ;  /* 0x0000000008007343 */ /* 0x001fea0003c00000 */
.L_x_22:
        /* <DEDUP_REMOVED lines=10> */
.L_x_23:
        /* <DEDUP_REMOVED lines=10> */
.L_x_24:
        /* <DEDUP_REMOVED lines=10> */
.L_x_25:
        /* <DEDUP_REMOVED lines=10> */
.L_x_26:
[----:B------:R-:W2:Y:S01]  /*1220*/  LDG.E.64 R28, desc[UR36][R28.64+0x38] ;  /* 0x000038241c1c7981 */ /* 0x000ea2000c1e1b00 */
[----:B------:R0:W1:Y:S01]  /*1230*/  LDC.64 R8, c[0x4][R19] ;  /* 0x0100000013087b82 */ /* 0x0000620000000a00 */
[----:B------:R-:W3:Y:S01]  /*1240*/  LDCU.64 UR4, c[0x4][0x8] ;  /* 0x01000100ff0477ac */ /* 0x000ee20008000a00 */
[----:B------:R-:W-:Y:S01]  /*1250*/  IMAD.MOV.U32 R6, RZ, RZ, R18 ;  /* 0x000000ffff067224 */ /* 0x000fe200078e0012 */
[----:B------:R-:W-:Y:S02]  /*1260*/  MOV R7, R17 ;  /* 0x0000001100077202 */ /* 0x000fe40000000f00 */
[----:B---3--:R-:W-:Y:S01]  /*1270*/  MOV R4, UR4 ;  /* 0x0000000400047c02 */ /* 0x008fe20008000f00 */
[----:B------:R-:W-:Y:S01]  /*1280*/  IMAD.U32 R5, RZ, RZ, UR5 ;  /* 0x00000005ff057e24 */ /* 0x000fe2000f8e00ff */
[----:B-12---:R0:W-:Y:S06]  /*1290*/  STL.64 [R2], R28 ;  /* 0x0000001c02007387 */ /* 0x0061ec0000100a00 */
[----:B------:R-:W-:-:S07]  /*12a0*/  LEPC R20, `(.L_x_27) ;  /* 0x000000001014794e */ /* 0x000fce0000000000 */
[----:B0-----:R-:W-:Y:S05]  /*12b0*/  CALL.ABS.NOINC R8 ;  /* 0x0000000008007343 */ /* 0x001fea0003c00000 */
.L_x_27:
[----:B------:R-:W-:-:S07]  /*12c0*/  VIADD R16, R16, 0x8 ;  /* 0x0000000810107836 */ /* 0x000fce0000000000 */
.L_x_19:
[----:B------:R-:W-:-:S04]  /*12d0*/  LOP3.LUT R0, R22, 0x7, RZ, 0xc0, !PT ;  /* 0x0000000716007812 */ /* 0x000fc800078ec0ff */
[----:B------:R-:W-:-:S13]  /*12e0*/  ISETP.NE.AND P0, PT, R0, RZ, PT ;  /* 0x000000ff0000720c */ /* 0x000fda0003f05270 */
[----:B------:R-:W-:Y:S05]  /*12f0*/  @!P0 BRA `(.L_x_18) ;  /* 0x0000000400a08947 */ /* 0x000fea0003800000 */
[----:B------:R-:W-:-:S05]  /*1300*/  VIADD R0, R0, 0xffffffff ;  /* 0xffffffff00007836 */ /* 0x000fca0000000000 */
[----:B------:R-:W-:-:S13]  /*1310*/  ISETP.GE.U32.AND P0, PT, R0, 0x3, PT ;  /* 0x000000030000780c */ /* 0x000fda0003f06070 */
[----:B------:R-:W-:Y:S05]  /*1320*/  @!P0 BRA `(.L_x_28) ;  /* 0x0000000000cc8947 */ /* 0x000fea0003800000 */
[----:B------:R-:W2:Y:S01]  /*1330*/  LDC.64 R10, c[0x0][0x380] ;  /* 0x0000e000ff0a7b82 */ /* 0x000ea20000000a00 */
[----:B------:R-:W-:Y:S01]  /*1340*/  IADD3 R3, PT, PT, R23, R16, RZ ;  /* 0x0000001017037210 */ /* 0x000fe20007ffe0ff */
[----:B------:R-:W3:Y:S04]  /*1350*/  LDCU.64 UR4, c[0x4][0x8] ;  /* 0x01000100ff0477ac */ /* 0x000ee80008000a00 */
[----:B--2---:R-:W-:-:S06]  /*1360*/  IMAD.WIDE.U32 R10, R3, 0x8, R10 ;  /* 0x00000008030a7825 */ /* 0x004fcc00078e000a */
[----:B0-----:R-:W2:Y:S01]  /*1370*/  LDG.E.64 R10, desc[UR36][R10.64] ;  /* 0x000000240a0a7981 */ /* 0x001ea2000c1e1b00 */
[----:B------:R-:W-:Y:S01]  /*1380*/  MOV R8, 0x0 ;  /* 0x0000000000087802 */ /* 0x000fe20000000f00 */
[----:B---3--:R-:W-:Y:S01]  /*1390*/  IMAD.U32 R4, RZ, RZ, UR4 ;  /* 0x00000004ff047e24 */ /* 0x008fe2000f8e00ff */
[----:B------:R-:W-:Y:S01]  /*13a0*/  MOV R6, R18 ;  /* 0x0000001200067202 */ /* 0x000fe20000000f00 */
[----:B------:R-:W-:Y:S02]  /*13b0*/  IMAD.U32 R5, RZ, RZ, UR5 ;  /* 0x00000005ff057e24 */ /* 0x000fe4000f8e00ff */
[----:B------:R-:W-:Y:S01]  /*13c0*/  IMAD.MOV.U32 R7, RZ, RZ, R17 ;  /* 0x000000ffff077224 */ /* 0x000fe200078e0011 */
[----:B------:R-:W0:Y:S02]  /*13d0*/  LDC.64 R8, c[0x4][R8] ;  /* 0x0100000008087b82 */ /* 0x000e240000000a00 */
[----:B0-2---:R2:W-:Y:S04]  /*13e0*/  STL.64 [R2], R10 ;  /* 0x0000000a02007387 */ /* 0x0055e80000100a00 */
[----:B------:R-:W-:-:S07]  /*13f0*/  LEPC R20, `(.L_x_29) ;  /* 0x000000001014794e */ /* 0x000fce0000000000 */
[----:B-12---:R-:W-:Y:S05]  /*1400*/  CALL.ABS.NOINC R8 ;  /* 0x0000000008007343 */ /* 0x006fea0003c00000 */
.L_x_29:
        /* <DEDUP_REMOVED lines=8> */
[----:B------:R-:W-:Y:S01]  /*1490*/  IMAD.MOV.U32 R6, RZ, RZ, R18 ;  /* 0x000000ffff067224 */ /* 0x000fe200078e0012 */
[----:B------:R-:W-:Y:S02]  /*14a0*/  MOV R7, R17 ;  /* 0x0000001100077202 */ /* 0x000fe40000000f00 */
[----:B------:R1:W3:Y:S01]  /*14b0*/  LDC.64 R8, c[0x4][R19] ;  /* 0x0100000013087b82 */ /* 0x0002e20000000a00 */
[----:B0-----:R-:W-:Y:S01]  /*14c0*/  MOV R4, UR4 ;  /* 0x0000000400047c02 */ /* 0x001fe20008000f00 */
[----:B------:R-:W-:Y:S01]  /*14d0*/  IMAD.U32 R5, RZ, RZ, UR5 ;  /* 0x00000005ff057e24 */ /* 0x000fe2000f8e00ff */
[----:B--23--:R1:W-:Y:S06]  /*14e0*/  STL.64 [R2], R10 ;  /* 0x0000000a02007387 */ /* 0x00c3ec0000100a00 */
[----:B------:R-:W-:-:S07]  /*14f0*/  LEPC R20, `(.L_x_30) ;  /* 0x000000001014794e */ /* 0x000fce0000000000 */
[----:B-1----:R-:W-:Y:S05]  /*1500*/  CALL.ABS.NOINC R8 ;  /* 0x0000000008007343 */ /* 0x002fea0003c00000 */
.L_x_30:
        /* <DEDUP_REMOVED lines=10> */
.L_x_31:
        /* <DEDUP_REMOVED lines=10> */
.L_x_32:
[----:B------:R-:W-:-:S07]  /*1650*/  IADD3 R16, PT, PT, R16, 0x4, RZ ;  /* 0x0000000410107810 */ /* 0x000fce0007ffe0ff */
.L_x_28:
[----:B------:R-:W-:-:S13]  /*1660*/  ISETP.NE.AND P0, PT, R25, RZ, PT ;  /* 0x000000ff1900720c */ /* 0x000fda0003f05270 */
        /* <DEDUP_REMOVED lines=8> */
[----:B------:R-:W-:Y:S01]  /*16f0*/  ISETP.NE.AND P0, PT, R25, 0x1, PT ;  /* 0x000000011900780c */ /* 0x000fe20003f05270 */
[----:B---3--:R-:W-:Y:S01]  /*1700*/  IMAD.U32 R4, RZ, RZ, UR4 ;  /* 0x00000004ff047e24 */ /* 0x008fe2000f8e00ff */
[----:B------:R-:W-:Y:S01]  /*1710*/  MOV R5, UR5 ;  /* 0x0000000500057c02 */ /* 0x000fe20008000f00 */
[----:B------:R-:W-:Y:S01]  /*1720*/  IMAD.MOV.U32 R6, RZ, RZ, R18 ;  /* 0x000000ffff067224 */ /* 0x000fe200078e0012 */
[----:B------:R-:W-:Y:S01]  /*1730*/  P2R R0, PR, RZ, 0x1 ;  /* 0x00000001ff007803 */ /* 0x000fe20000000000 */
[----:B------:R-:W-:Y:S01]  /*1740*/  IMAD.MOV.U32 R7, RZ, RZ, R17 ;  /* 0x000000ffff077224 */ /* 0x000fe200078e0011 */
[----:B0-2---:R2:W-:Y:S07]  /*1750*/  STL.64 [R2], R10 ;  /* 0x0000000a02007387 */ /* 0x0055ee0000100a00 */
[----:B------:R-:W-:-:S07]  /*1760*/  LEPC R20, `(.L_x_33) ;  /* 0x000000001014794e */ /* 0x000fce0000000000 */
[----:B-12---:R-:W-:Y:S05]  /*1770*/  CALL.ABS.NOINC R8 ;  /* 0x0000000008007343 */ /* 0x006fea0003c00000 */
.L_x_33:
[----:B------:R-:W-:-:S13]  /*1780*/  ISETP.NE.AND P6, PT, R25, 0x1, PT ;  /* 0x000000011900780c */ /* 0x000fda0003fc5270 */
[----:B------:R-:W-:Y:S05]  /*1790*/  @!P6 BRA `(.L_x_18) ;  /* 0x000000000078e947 */ /* 0x000fea0003800000 */
[----:B------:R-:W0:Y:S01]  /*17a0*/  LDCU.64 UR4, c[0x0][0x380] ;  /* 0x00007000ff0477ac */ /* 0x000e220008000a00 */
[----:B------:R-:W-:-:S04]  /*17b0*/  IADD3 R16, P0, PT, R23, R16, RZ ;  /* 0x0000001017107210 */ /* 0x000fc80007f1e0ff */
[----:B------:R-:W-:Y:S02]  /*17c0*/  IADD3.X R3, PT, PT, RZ, RZ, RZ, P0, !PT ;  /* 0x000000ffff037210 */ /* 0x000fe400007fe4ff */
[----:B0-----:R-:W-:-:S04]  /*17d0*/  LEA R22, P0, R16, UR4, 0x3 ;  /* 0x0000000410167c11 */ /* 0x001fc8000f8018ff */
[----:B------:R-:W-:Y:S01]  /*17e0*/  LEA.HI.X R23, R16, UR5, R3, 0x3, P0 ;  /* 0x0000000510177c11 */ /* 0x000fe200080f1c03 */
[----:B------:R-:W0:Y:S04]  /*17f0*/  LDCU.64 UR4, c[0x4][0x8] ;  /* 0x01000100ff0477ac */ /* 0x000e280008000a00 */
[----:B------:R-:W2:Y:S01]  /*1800*/  LDG.E.64 R10, desc[UR36][R22.64+0x8] ;  /* 0x00000824160a7981 */ /* 0x000ea2000c1e1b00 */
[----:B------:R-:W-:Y:S01]  /*1810*/  MOV R16, 0x0 ;  /* 0x0000000000107802 */ /* 0x000fe20000000f00 */
[----:B------:R-:W-:Y:S01]  /*1820*/  IMAD.MOV.U32 R7, RZ, RZ, R17 ;  /* 0x000000ffff077224 */ /* 0x000fe200078e0011 */
[----:B------:R-:W-:Y:S02]  /*1830*/  ISETP.NE.AND P0, PT, R25, 0x2, PT ;  /* 0x000000021900780c */ /* 0x000fe40003f05270 */
[----:B------:R1:W3:Y:S01]  /*1840*/  LDC.64 R8, c[0x4][R16] ;  /* 0x0100000010087b82 */ /* 0x0002e20000000a00 */
[----:B------:R-:W-:-:S02]  /*1850*/  MOV R6, R18 ;  /* 0x0000001200067202 */ /* 0x000fc40000000f00 */
[----:B------:R-:W-:Y:S01]  /*1860*/  P2R R0, PR, RZ, 0x1 ;  /* 0x00000001ff007803 */ /* 0x000fe20000000000 */
[----:B0-----:R-:W-:Y:S02]  /*1870*/  IMAD.U32 R4, RZ, RZ, UR4 ;  /* 0x00000004ff047e24 */ /* 0x001fe4000f8e00ff */
[----:B------:R-:W-:Y:S01]  /*1880*/  IMAD.U32 R5, RZ, RZ, UR5 ;  /* 0x00000005ff057e24 */ /* 0x000fe2000f8e00ff */
[----:B--23--:R1:W-:Y:S06]  /*1890*/  STL.64 [R2], R10 ;  /* 0x0000000a02007387 */ /* 0x00c3ec0000100a00 */
[----:B------:R-:W-:-:S07]  /*18a0*/  LEPC R20, `(.L_x_34) ;  /* 0x000000001014794e */ /* 0x000fce0000000000 */
[----:B-1----:R-:W-:Y:S05]  /*18b0*/  CALL.ABS.NOINC R8 ;  /* 0x0000000008007343 */ /* 0x002fea0003c00000 */
.L_x_34:
[----:B------:R-:W-:-:S13]  /*18c0*/  ISETP.NE.AND P6, PT, R25, 0x2, PT ;  /* 0x000000021900780c */ /* 0x000fda0003fc5270 */
[----:B------:R-:W-:Y:S05]  /*18d0*/  @!P6 BRA `(.L_x_18) ;  /* 0x000000000028e947 */ /* 0x000fea0003800000 */
        /* <DEDUP_REMOVED lines=10> */
.L_x_18:
[----:B------:R-:W-:Y:S01]  /*1980*/  MOV R0, 0x0 ;  /* 0x0000000000007802 */ /* 0x000fe20000000f00 */
[----:B------:R-:W2:Y:S01]  /*1990*/  LDCU.64 UR4, c[0x4][0x10] ;  /* 0x01000200ff0477ac */ /* 0x000ea20008000a00 */
[----:B------:R-:W-:Y:S02]  /*19a0*/  CS2R R6, SRZ ;  /* 0x0000000000067805 */ /* 0x000fe4000001ff00 */
[----:B------:R3:W4:Y:S01]  /*19b0*/  LDC.64 R2, c[0x4][R0] ;  /* 0x0100000000027b82 */ /* 0x0007220000000a00 */
[----:B--2---:R-:W-:Y:S01]  /*19c0*/  MOV R4, UR4 ;  /* 0x0000000400047c02 */ /* 0x004fe20008000f00 */
[----:B---3--:R-:W-:-:S07]  /*19d0*/  IMAD.U32 R5, RZ, RZ, UR5 ;  /* 0x00000005ff057e24 */ /* 0x008fce000f8e00ff */
[----:B------:R-:W-:-:S07]  /*19e0*/  LEPC R20, `(.L_x_35) ;  /* 0x000000001014794e */ /* 0x000fce0000000000 */
[----:B01--4-:R-:W-:Y:S05]  /*19f0*/  CALL.ABS.NOINC R2 ;  /* 0x0000000002007343 */ /* 0x013fea0003c00000 */
.L_x_35:
[----:B------:R-:W-:-:S13]  /*1a00*/  ISETP.NE.AND P6, PT, R26, RZ, PT ;  /* 0x000000ff1a00720c */ /* 0x000fda0003fc5270 */
[----:B------:R-:W-:Y:S05]  /*1a10*/  @P6 BRA `(.L_x_36) ;  /* 0xffffffe400ac6947 */ /* 0x000fea000383ffff */
[----:B------:R-:W-:Y:S05]  /*1a20*/  EXIT ;  /* 0x000000000000794d */ /* 0x000fea0003800000 */
.L_x_37:
[----:B------:R-:W-:-:S00]  /*1a30*/  BRA `(.L_x_37) ;  /* 0xfffffffc00fc7947 */ /* 0x000fc0000383ffff */
[----:B------:R-:W-:-:S00]  /*1a40*/  NOP ;  /* 0x0000000000007918 */ /* 0x000fc00000000000 */
        /* <DEDUP_REMOVED lines=11> */
.L_x_41:


//--------------------- .text._Z20CalculateFinalMatrixPlS_i --------------------------
	.section	.text._Z20CalculateFinalMatrixPlS_i,"ax",@progbits
	.align	128
        .global         _Z20CalculateFinalMatrixPlS_i
        .type           _Z20CalculateFinalMatrixPlS_i,@function
        .size           _Z20CalculateFinalMatrixPlS_i,(.L_x_42 - _Z20CalculateFinalMatrixPlS_i)
        .other          _Z20CalculateFinalMatrixPlS_i,@"STO_CUDA_ENTRY STV_DEFAULT"
_Z20CalculateFinalMatrixPlS_i:
.text._Z20CalculateFinalMatrixPlS_i:
[----:B------:R-:W-:Y:S08]  /*0000*/  LDC R1, c[0x0][0x37c] ;  /* 0x0000df00ff017b82 */ /* 0x000ff00000000800 */
[----:B------:R-:W-:Y:S01]  /*0010*/  S2UR UR4, SR_CTAID.X ;  /* 0x00000000000479c3 */ /* 0x000fe20000002500 */
[----:B------:R-:W0:Y:S01]  /*0020*/  LDCU UR5, c[0x0][0x374] ;  /* 0x00006e80ff0577ac */ /* 0x000e220008000800 */
[----:B------:R-:W1:Y:S01]  /*0030*/  S2R R3, SR_TID.X ;  /* 0x0000000000037919 */ /* 0x000e620000002100 */
[----:B------:R-:W2:Y:S01]  /*0040*/  LDCU UR6, c[0x0][0x378] ;  /* 0x00006f00ff0677ac */ /* 0x000ea20008000800 */
[----:B------:R-:W3:Y:S04]  /*0050*/  S2R R5, SR_TID.Y ;  /* 0x0000000000057919 */ /* 0x000ee80000002200 */
[----:B------:R-:W0:Y:S01]  /*0060*/  S2UR UR7, SR_CTAID.Y ;  /* 0x00000000000779c3 */ /* 0x000e220000002600 */
[----:B------:R-:W4:Y:S01]  /*0070*/  LDCU UR9, c[0x0][0x390] ;  /* 0x00007200ff0977ac */ /* 0x000f220008000800 */
[----:B------:R-:W5:Y:S06]  /*0080*/  S2R R7, SR_TID.Z ;  /* 0x0000000000077919 */ /* 0x000f6c0000002300 */
[----:B------:R-:W2:Y:S08]  /*0090*/  S2UR UR8, SR_CTAID.Z ;  /* 0x00000000000879c3 */ /* 0x000eb00000002700 */
[----:B------:R-:W1:Y:S01]  /*00a0*/  LDC R0, c[0x0][0x360] ;  /* 0x0000d800ff007b82 */ /* 0x000e620000000800 */
[----:B0-----:R-:W-:Y:S01]  /*00b0*/  UIMAD UR4, UR4, UR5, UR7 ;  /* 0x00000005040472a4 */ /* 0x001fe2000f8e0207 */
[----:B------:R-:W3:Y:S01]  /*00c0*/  LDCU UR5, c[0x0][0x364] ;  /* 0x00006c80ff0577ac */ /* 0x000ee20008000800 */
[----:B------:R-:W5:Y:S02]  /*00d0*/  LDCU UR7, c[0x0][0x368] ;  /* 0x00006d00ff0777ac */ /* 0x000f640008000800 */
[----:B--2---:R-:W-:-:S06]  /*00e0*/  UIMAD UR4, UR4, UR6, UR8 ;  /* 0x00000006040472a4 */ /* 0x004fcc000f8e0208 */
[----:B-1----:R-:W-:Y:S01]  /*00f0*/  IMAD R0, R0, UR4, R3 ;  /* 0x0000000400007c24 */ /* 0x002fe2000f8e0203 */
[----:B----4-:R-:W-:-:S03]  /*0100*/  UIMAD UR4, UR9, UR9, URZ ;  /* 0x00000009090472a4 */ /* 0x010fc6000f8e02ff */
[----:B---3--:R-:W-:Y:S01]  /*0110*/  IMAD R0, R0, UR5, R5 ;  /* 0x0000000500007c24 */ /* 0x008fe2000f8e0205 */
[----:B------:R-:W-:-:S03]  /*0120*/  USHF.L.U32 UR4, UR4, 0x2, URZ ;  /* 0x0000000204047899 */ /* 0x000fc600080006ff */
[----:B-----5:R-:W-:-:S05]  /*0130*/  IMAD R0, R0, UR7, R7 ;  /* 0x0000000700007c24 */ /* 0x020fca000f8e0207 */
[----:B------:R-:W-:-:S13]  /*0140*/  ISETP.GE.U32.AND P0, PT, R0, UR4, PT ;  /* 0x0000000400007c0c */ /* 0x000fda000bf06070 */
[----:B------:R-:W-:Y:S05]  /*0150*/  @P0 EXIT ;  /* 0x000000000000094d */ /* 0x000fea0003800000 */
[----:B------:R-:W-:Y:S02]  /*0160*/  USHF.L.U32 UR4, UR9, 0x1, URZ ;  /* 0x0000000109047899 */ /* 0x000fe400080006ff */
[----:B------:R-:W0:Y:S04]  /*0170*/  I2F.U32.RP R6, UR9 ;  /* 0x0000000900067d06 */ /* 0x000e280008209000 */
[----:B------:R-:W-:Y:S02]  /*0180*/  IADD3 R5, PT, PT, RZ, -UR4, RZ ;  /* 0x80000004ff057c10 */ /* 0x000fe4000fffe0ff */
[----:B------:R-:W-:Y:S02]  /*0190*/  ISETP.NE.U32.AND P2, PT, RZ, UR4, PT ;  /* 0x00000004ff007c0c */ /* 0x000fe4000bf45070 */
[----:B------:R-:W1:Y:S08]  /*01a0*/  I2F.U32.RP R4, UR4 ;  /* 0x0000000400047d06 */ /* 0x000e700008209000 */
[----:B0-----:R-:W-:Y:S08]  /*01b0*/  MUFU.RCP R6, R6 ;  /* 0x0000000600067308 */ /* 0x001ff00000001000 */
[----:B-1----:R-:W0:Y:S02]  /*01c0*/  MUFU.RCP R4, R4 ;  /* 0x0000000400047308 */ /* 0x002e240000001000 */
[----:B0-----:R-:W-:-:S06]  /*01d0*/  IADD3 R2, PT, PT, R4, 0xffffffe, RZ ;  /* 0x0ffffffe04027810 */ /* 0x001fcc0007ffe0ff */
[----:B------:R0:W1:Y:S02]  /*01e0*/  F2I.FTZ.U32.TRUNC.NTZ R3, R2 ;  /* 0x0000000200037305 */ /* 0x000064000021f000 */
[----:B0-----:R-:W-:Y:S02]  /*01f0*/  IMAD.MOV.U32 R2, RZ, RZ, RZ ;  /* 0x000000ffff027224 */ /* 0x001fe400078e00ff */
[----:B-1----:R-:W-:-:S04]  /*0200*/  IMAD R5, R5, R3, RZ ;  /* 0x0000000305057224 */ /* 0x002fc800078e02ff */
[----:B------:R-:W-:Y:S01]  /*0210*/  IMAD.HI.U32 R3, R3, R5, R2 ;  /* 0x0000000503037227 */ /* 0x000fe200078e0002 */
[----:B------:R-:W-:-:S05]  /*0220*/  IADD3 R2, PT, PT, R6, 0xffffffe, RZ ;  /* 0x0ffffffe06027810 */ /* 0x000fca0007ffe0ff */
[----:B------:R-:W-:-:S05]  /*0230*/  IMAD.HI.U32 R5, R3, R0, RZ ;  /* 0x0000000003057227 */ /* 0x000fca00078e00ff */
[----:B------:R-:W-:-:S05]  /*0240*/  IADD3 R3, PT, PT, -R5, RZ, RZ ;  /* 0x000000ff05037210 */ /* 0x000fca0007ffe1ff */
[----:B------:R-:W-:Y:S02]  /*0250*/  IMAD R4, R3, UR4, R0 ;  /* 0x0000000403047c24 */ /* 0x000fe4000f8e0200 */
[----:B------:R0:W1:Y:S03]  /*0260*/  F2I.FTZ.U32.TRUNC.NTZ R3, R2 ;  /* 0x0000000200037305 */ /* 0x000066000021f000 */
[----:B------:R-:W-:Y:S01]  /*0270*/  ISETP.GE.U32.AND P0, PT, R4, UR4, PT ;  /* 0x0000000404007c0c */ /* 0x000fe2000bf06070 */
[----:B0-----:R-:W-:Y:S01]  /*0280*/  HFMA2 R2, -RZ, RZ, 0, 0 ;  /* 0x00000000ff027431 */ /* 0x001fe200000001ff */
[----:B-1----:R-:W-:-:S11]  /*0290*/  IADD3 R9, PT, PT, RZ, -R3, RZ ;  /* 0x80000003ff097210 */ /* 0x002fd60007ffe0ff */
[----:B------:R-:W-:Y:S01]  /*02a0*/  @P0 VIADD R4, R4, -UR4 ;  /* 0x8000000404040c36 */ /* 0x000fe20008000000 */
[----:B------:R-:W-:Y:S01]  /*02b0*/  @P0 IADD3 R5, PT, PT, R5, 0x1, RZ ;  /* 0x0000000105050810 */ /* 0x000fe20007ffe0ff */
[----:B------:R-:W-:-:S03]  /*02c0*/  IMAD R9, R9, UR9, RZ ;  /* 0x0000000909097c24 */ /* 0x000fc6000f8e02ff */
[----:B------:R-:W-:Y:S01]  /*02d0*/  ISETP.GE.U32.AND P1, PT, R4, UR4, PT ;  /* 0x0000000404007c0c */ /* 0x000fe2000bf26070 */
[----:B------:R-:W-:-:S12]  /*02e0*/  IMAD.HI.U32 R3, R3, R9, R2 ;  /* 0x0000000903037227 */ /* 0x000fd800078e0002 */
[----:B------:R-:W-:Y:S01]  /*02f0*/  @P1 VIADD R5, R5, 0x1 ;  /* 0x0000000105051836 */ /* 0x000fe20000000000 */
[----:B------:R-:W-:-:S04]  /*0300*/  @!P2 LOP3.LUT R5, RZ, UR4, RZ, 0x33, !PT ;  /* 0x00000004ff05ac12 */ /* 0x000fc8000f8e33ff */
[----:B------:R-:W-:Y:S01]  /*0310*/  IADD3 R7, PT, PT, -R5, RZ, RZ ;  /* 0x000000ff05077210 */ /* 0x000fe20007ffe1ff */
[----:B------:R-:W-:-:S04]  /*0320*/  IMAD.HI.U32 R4, R3, R5, RZ ;  /* 0x0000000503047227 */ /* 0x000fc800078e00ff */
[----:B------:R-:W-:Y:S01]  /*0330*/  IMAD R2, R7, UR4, R0 ;  /* 0x0000000407027c24 */ /* 0x000fe2000f8e0200 */
[----:B------:R-:W0:Y:S01]  /*0340*/  LDCU.64 UR4, c[0x0][0x358] ;  /* 0x00006b00ff0477ac */ /* 0x000e220008000a00 */
[----:B------:R-:W-:Y:S01]  /*0350*/  IMAD.MOV R4, RZ, RZ, -R4 ;  /* 0x000000ffff047224 */ /* 0x000fe200078e0a04 */
[----:B------:R-:W1:Y:S01]  /*0360*/  LDC.64 R6, c[0x0][0x380] ;  /* 0x0000e000ff067b82 */ /* 0x000e620000000a00 */
[----:B------:R-:W-:-:S04]  /*0370*/  IMAD.HI.U32 R3, R3, R2, RZ ;  /* 0x0000000203037227 */ /* 0x000fc800078e00ff */
[----:B------:R-:W-:Y:S01]  /*0380*/  IMAD R5, R4, UR9, R5 ;  /* 0x0000000904057c24 */ /* 0x000fe2000f8e0205 */
[----:B------:R-:W-:Y:S02]  /*0390*/  IADD3 R3, PT, PT, -R3, RZ, RZ ;  /* 0x000000ff03037210 */ /* 0x000fe40007ffe1ff */
[----:B------:R-:W-:Y:S02]  /*03a0*/  LOP3.LUT R4, RZ, UR9, RZ, 0x33, !PT ;  /* 0x00000009ff047c12 */ /* 0x000fe4000f8e33ff */
[----:B------:R-:W-:Y:S01]  /*03b0*/  ISETP.GE.U32.AND P0, PT, R5, UR9, PT ;  /* 0x0000000905007c0c */ /* 0x000fe2000bf06070 */
[----:B------:R-:W-:Y:S02]  /*03c0*/  IMAD R9, R3, UR9, R2 ;  /* 0x0000000903097c24 */ /* 0x000fe4000f8e0202 */
[----:B------:R-:W2:Y:S03]  /*03d0*/  LDC.64 R2, c[0x0][0x388] ;  /* 0x0000e200ff027b82 */ /* 0x000ea60000000a00 */
[----:B------:R-:W-:-:S07]  /*03e0*/  ISETP.GE.U32.AND P1, PT, R9, UR9, PT ;  /* 0x0000000909007c0c */ /* 0x000fce000bf26070 */
[----:B------:R-:W-:-:S04]  /*03f0*/  @P0 IADD3 R5, PT, PT, R5, -UR9, RZ ;  /* 0x8000000905050c10 */ /* 0x000fc8000fffe0ff */
[----:B------:R-:W-:Y:S02]  /*0400*/  ISETP.GE.U32.AND P0, PT, R5, UR9, PT ;  /* 0x0000000905007c0c */ /* 0x000fe4000bf06070 */
[----:B------:R-:W-:Y:S01]  /*0410*/  @P1 VIADD R9, R9, -UR9 ;  /* 0x8000000909091c36 */ /* 0x000fe20008000000 */
[----:B------:R-:W-:-:S04]  /*0420*/  ISETP.NE.U32.AND P1, PT, RZ, UR9, PT ;  /* 0x00000009ff007c0c */ /* 0x000fc8000bf25070 */
[----:B------:R-:W-:Y:S01]  /*0430*/  ISETP.GE.U32.AND P2, PT, R9, UR9, PT ;  /* 0x0000000909007c0c */ /* 0x000fe2000bf46070 */
[----:B--2---:R-:W-:-:S05]  /*0440*/  IMAD.WIDE.U32 R2, R0, 0x8, R2 ;  /* 0x0000000800027825 */ /* 0x004fca00078e0002 */
[----:B------:R-:W-:-:S04]  /*0450*/  @P0 IADD3 R5, PT, PT, R5, -UR9, RZ ;  /* 0x8000000905050c10 */ /* 0x000fc8000fffe0ff */
[----:B------:R-:W-:-:S03]  /*0460*/  SEL R5, R4, R5, !P1 ;  /* 0x0000000504057207 */ /* 0x000fc60004800000 */
[----:B------:R-:W-:-:S04]  /*0470*/  @P2 IADD3 R9, PT, PT, R9, -UR9, RZ ;  /* 0x8000000909092c10 */ /* 0x000fc8000fffe0ff */
[----:B------:R-:W-:-:S05]  /*0480*/  SEL R4, R4, R9, !P1 ;  /* 0x0000000904047207 */ /* 0x000fca0004800000 */
[----:B------:R-:W-:-:S04]  /*0490*/  IMAD R5, R5, UR9, R4 ;  /* 0x0000000905057c24 */ /* 0x000fc8000f8e0204 */
[----:B-1----:R-:W-:Y:S02]  /*04a0*/  IMAD.WIDE.U32 R6, R5, 0x8, R6 ;  /* 0x0000000805067825 */ /* 0x002fe400078e0006 */
[----:B0-----:R-:W2:Y:S04]  /*04b0*/  LDG.E.64 R4, desc[UR4][R2.64] ;  /* 0x0000000402047981 */ /* 0x001ea8000c1e1b00 */
[----:B------:R-:W2:Y:S02]  /*04c0*/  LDG.E.64 R6, desc[UR4][R6.64] ;  /* 0x0000000406067981 */ /* 0x000ea4000c1e1b00 */
[-C--:B--2---:R-:W-:Y:S02]  /*04d0*/  IMAD R11, R7, R4.reuse, RZ ;  /* 0x00000004070b7224 */ /* 0x084fe400078e02ff */
[----:B------:R-:W-:-:S04]  /*04e0*/  IMAD.WIDE.U32 R8, R6, R4, RZ ;  /* 0x0000000406087225 */ /* 0x000fc800078e00ff */
[----:B------:R-:W-:-:S05]  /*04f0*/  IMAD R11, R5, R6, R11 ;  /* 0x00000006050b7224 */ /* 0x000fca00078e020b */
[----:B------:R-:W-:-:S05]  /*0500*/  IADD3 R9, PT, PT, R9, R11, RZ ;  /* 0x0000000b09097210 */ /* 0x000fca0007ffe0ff */
[----:B------:R-:W-:Y:S01]  /*0510*/  STG.E.64 desc[UR4][R2.64], R8 ;  /* 0x0000000802007986 */ /* 0x000fe2000c101b04 */
[----:B------:R-:W-:Y:S05]  /*0520*/  EXIT ;  /* 0x000000000000794d */ /* 0x000fea0003800000 */
.L_x_38:
        /* <DEDUP_REMOVED lines=13> */
.L_x_42:


//--------------------- .text._Z16FindWeightMatrixPlS_i --------------------------
	.section	.text._Z16FindWeightMatrixPlS_i,"ax",@progbits
	.align	128
        .global         _Z16FindWeightMatrixPlS_i
        .type           _Z16FindWeightMatrixPlS_i,@function
        .size           _Z16FindWeightMatrixPlS_i,(.L_x_43 - _Z16FindWeightMatrixPlS_i)
        .other          _Z16FindWeightMatrixPlS_i,@"STO_CUDA_ENTRY STV_DEFAULT"
_Z16FindWeightMatrixPlS_i:
.text._Z16FindWeightMatrixPlS_i:
        /* <DEDUP_REMOVED lines=17> */
[----:B---3--:R-:W-:-:S04]  /*0110*/  IMAD R0, R0, UR5, R5 ;  /* 0x0000000500007c24 */ /* 0x008fc8000f8e0205 */
[----:B-----5:R-:W-:-:S05]  /*0120*/  IMAD R5, R0, UR7, R7 ;  /* 0x0000000700057c24 */ /* 0x020fca000f8e0207 */
[----:B------:R-:W-:-:S13]  /*0130*/  ISETP.GE.U32.AND P0, PT, R5, UR4, PT ;  /* 0x0000000405007c0c */ /* 0x000fda000bf06070 */
[----:B------:R-:W-:Y:S05]  /*0140*/  @P0 EXIT ;  /* 0x000000000000094d */ /* 0x000fea0003800000 */
[----:B------:R-:W0:Y:S01]  /*0150*/  LDC.64 R6, c[0x0][0x388] ;  /* 0x0000e200ff067b82 */ /* 0x000e220000000a00 */
[----:B------:R-:W1:Y:S07]  /*0160*/  LDCU.64 UR4, c[0x0][0x358] ;  /* 0x00006b00ff0477ac */ /* 0x000e6e0008000a00 */
[----:B------:R-:W2:Y:S01]  /*0170*/  LDC.64 R2, c[0x0][0x380] ;  /* 0x0000e000ff027b82 */ /* 0x000ea20000000a00 */
[----:B0-----:R-:W-:-:S06]  /*0180*/  IMAD.WIDE.U32 R6, R5, 0x8, R6 ;  /* 0x0000000805067825 */ /* 0x001fcc00078e0006 */
[----:B-1----:R-:W3:Y:S01]  /*0190*/  LDG.E.64 R6, desc[UR4][R6.64] ;  /* 0x0000000406067981 */ /* 0x002ee2000c1e1b00 */
[----:B--2---:R-:W-:-:S05]  /*01a0*/  IMAD.WIDE.U32 R2, R5, 0x8, R2 ;  /* 0x0000000805027825 */ /* 0x004fca00078e0002 */
[----:B------:R-:W3:Y:S02]  /*01b0*/  LDG.E.64 R4, desc[UR4][R2.64] ;  /* 0x0000000402047981 */ /* 0x000ee4000c1e1b00 */
[----:B---3--:R-:W-:-:S04]  /*01c0*/  ISETP.GT.U32.AND P0, PT, R4, R6, PT ;  /* 0x000000060400720c */ /* 0x008fc80003f04070 */
[----:B------:R-:W-:-:S04]  /*01d0*/  ISETP.GT.AND.EX P0, PT, R5, R7, PT, P0 ;  /* 0x000000070500720c */ /* 0x000fc80003f04300 */
[----:B------:R-:W-:Y:S02]  /*01e0*/  SEL R4, R4, R6, P0 ;  /* 0x0000000604047207 */ /* 0x000fe40000000000 */
[----:B------:R-:W-:-:S05]  /*01f0*/  SEL R5, R5, R7, P0 ;  /* 0x0000000705057207 */ /* 0x000fca0000000000 */
[----:B------:R-:W-:Y:S01]  /*0200*/  STG.E.64 desc[UR4][R2.64], R4 ;  /* 0x0000000402007986 */ /* 0x000fe2000c101b04 */
[----:B------:R-:W-:Y:S05]  /*0210*/  EXIT ;  /* 0x000000000000794d */ /* 0x000fea0003800000 */
.L_x_39:
        /* <DEDUP_REMOVED lines=14> */
.L_x_43:


//--------------------- .text._Z24CalculateHadamardProductPlS_i --------------------------
	.section	.text._Z24CalculateHadamardProductPlS_i,"ax",@progbits
	.align	128
        .global         _Z24CalculateHadamardProductPlS_i
        .type           _Z24CalculateHadamardProductPlS_i,@function
        .size           _Z24CalculateHadamardProductPlS_i,(.L_x_44 - _Z24CalculateHadamardProductPlS_i)
        .other          _Z24CalculateHadamardProductPlS_i,@"STO_CUDA_ENTRY STV_DEFAULT"
_Z24CalculateHadamardProductPlS_i:
.text._Z24CalculateHadamardProductPlS_i:
        /* <DEDUP_REMOVED lines=21> */
[----:B------:R-:W0:Y:S01]  /*0150*/  I2F.U32.RP R0, UR9 ;  /* 0x0000000900007d06 */ /* 0x000e220008209000 */
[----:B------:R-:W-:Y:S01]  /*0160*/  ISETP.NE.U32.AND P2, PT, RZ, UR9, PT ;  /* 0x00000009ff007c0c */ /* 0x000fe2000bf45070 */
[----:B------:R-:W1:Y:S06]  /*0170*/  LDCU.64 UR4, c[0x0][0x358] ;  /* 0x00006b00ff0477ac */ /* 0x000e6c0008000a00 */
[----:B0-----:R-:W0:Y:S02]  /*0180*/  MUFU.RCP R0, R0 ;  /* 0x0000000000007308 */ /* 0x001e240000001000 */
[----:B0-----:R-:W-:-:S06]  /*0190*/  IADD3 R2, PT, PT, R0, 0xffffffe, RZ ;  /* 0x0ffffffe00027810 */ /* 0x001fcc0007ffe0ff */
[----:B------:R0:W2:Y:S02]  /*01a0*/  F2I.FTZ.U32.TRUNC.NTZ R3, R2 ;  /* 0x0000000200037305 */ /* 0x0000a4000021f000 */
[----:B0-----:R-:W-:Y:S01]  /*01b0*/  HFMA2 R2, -RZ, RZ, 0, 0 ;  /* 0x00000000ff027431 */ /* 0x001fe200000001ff */
[----:B--2---:R-:W-:-:S05]  /*01c0*/  IADD3 R7, PT, PT, RZ, -R3, RZ ;  /* 0x80000003ff077210 */ /* 0x004fca0007ffe0ff */
[----:B------:R-:W-:-:S04]  /*01d0*/  IMAD R7, R7, UR9, RZ ;  /* 0x0000000907077c24 */ /* 0x000fc8000f8e02ff */
[----:B------:R-:W-:-:S06]  /*01e0*/  IMAD.HI.U32 R4, R3, R7, R2 ;  /* 0x0000000703047227 */ /* 0x000fcc00078e0002 */
[----:B------:R-:W-:-:S05]  /*01f0*/  IMAD.HI.U32 R4, R4, R5, RZ ;  /* 0x0000000504047227 */ /* 0x000fca00078e00ff */
[----:B------:R-:W-:-:S05]  /*0200*/  IADD3 R6, PT, PT, -R4, RZ, RZ ;  /* 0x000000ff04067210 */ /* 0x000fca0007ffe1ff */
[----:B------:R-:W-:Y:S02]  /*0210*/  IMAD R3, R6, UR9, R5 ;  /* 0x0000000906037c24 */ /* 0x000fe4000f8e0205 */
[----:B------:R-:W0:Y:S03]  /*0220*/  LDC.64 R6, c[0x0][0x388] ;  /* 0x0000e200ff067b82 */ /* 0x000e260000000a00 */
[----:B------:R-:W-:-:S13]  /*0230*/  ISETP.GE.U32.AND P0, PT, R3, UR9, PT ;  /* 0x0000000903007c0c */ /* 0x000fda000bf06070 */
[----:B------:R-:W-:Y:S02]  /*0240*/  @P0 IADD3 R3, PT, PT, R3, -UR9, RZ ;  /* 0x8000000903030c10 */ /* 0x000fe4000fffe0ff */
[----:B------:R-:W-:Y:S02]  /*0250*/  @P0 IADD3 R4, PT, PT, R4, 0x1, RZ ;  /* 0x0000000104040810 */ /* 0x000fe40007ffe0ff */
[----:B------:R-:W-:Y:S02]  /*0260*/  ISETP.GE.U32.AND P1, PT, R3, UR9, PT ;  /* 0x0000000903007c0c */ /* 0x000fe4000bf26070 */
[----:B------:R-:W2:Y:S11]  /*0270*/  LDC.64 R2, c[0x0][0x380] ;  /* 0x0000e000ff027b82 */ /* 0x000eb60000000a00 */
[----:B------:R-:W-:-:S02]  /*0280*/  @P1 IADD3 R4, PT, PT, R4, 0x1, RZ ;  /* 0x0000000104041810 */ /* 0x000fc40007ffe0ff */
[----:B------:R-:W-:-:S04]  /*0290*/  @!P2 LOP3.LUT R4, RZ, UR9, RZ, 0x33, !PT ;  /* 0x00000009ff04ac12 */ /* 0x000fc8000f8e33ff */
[----:B------:R-:W-:-:S05]  /*02a0*/  IADD3 R0, PT, PT, -R4, RZ, RZ ;  /* 0x000000ff04007210 */ /* 0x000fca0007ffe1ff */
[----:B------:R-:W-:Y:S02]  /*02b0*/  IMAD R9, R0, UR9, R5 ;  /* 0x0000000900097c24 */ /* 0x000fe4000f8e0205 */
[----:B--2---:R-:W-:-:S04]  /*02c0*/  IMAD.WIDE.U32 R2, R5, 0x8, R2 ;  /* 0x0000000805027825 */ /* 0x004fc800078e0002 */
[----:B------:R-:W-:Y:S02]  /*02d0*/  IMAD R9, R9, UR9, R4 ;  /* 0x0000000909097c24 */ /* 0x000fe4000f8e0204 */
[----:B-1----:R-:W2:Y:S02]  /*02e0*/  LDG.E.64 R4, desc[UR4][R2.64] ;  /* 0x0000000402047981 */ /* 0x002ea4000c1e1b00 */
[----:B0-----:R-:W-:-:S06]  /*02f0*/  IMAD.WIDE.U32 R6, R9, 0x8, R6 ;  /* 0x0000000809067825 */ /* 0x001fcc00078e0006 */
[----:B------:R-:W2:Y:S02]  /*0300*/  LDG.E.64 R6, desc[UR4][R6.64] ;  /* 0x0000000406067981 */ /* 0x000ea4000c1e1b00 */
[-C--:B--2---:R-:W-:Y:S02]  /*0310*/  IMAD R11, R7, R4.reuse, RZ ;  /* 0x00000004070b7224 */ /* 0x084fe400078e02ff */
[----:B------:R-:W-:-:S04]  /*0320*/  IMAD.WIDE.U32 R8, R6, R4, RZ ;  /* 0x0000000406087225 */ /* 0x000fc800078e00ff */
[----:B------:R-:W-:-:S05]  /*0330*/  IMAD R11, R5, R6, R11 ;  /* 0x00000006050b7224 */ /* 0x000fca00078e020b */
[----:B------:R-:W-:-:S05]  /*0340*/  IADD3 R9, PT, PT, R9, R11, RZ ;  /* 0x0000000b09097210 */ /* 0x000fca0007ffe0ff */
[----:B------:R-:W-:Y:S01]  /*0350*/  STG.E.64 desc[UR4][R2.64], R8 ;  /* 0x0000000802007986 */ /* 0x000fe2000c101b04 */
[----:B------:R-:W-:Y:S05]  /*0360*/  EXIT ;  /* 0x000000000000794d */ /* 0x000fea0003800000 */
.L_x_40:
        /* <DEDUP_REMOVED lines=9> */
.L_x_44:


//--------------------- .nv.global.init           --------------------------
	.section	.nv.global.init,"aw",@progbits
.nv.global.init:
	.type		$str$1,@object
	.size		$str$1,($str - $str$1)
$str$1:
        /*0000*/ 	.byte	0x0a, 0x00
	.type		$str,@object
	.size		$str,(.L_0 - $str)
$str:
        /*0002*/ 	.byte	0x25, 0x64, 0x20, 0x00
.L_0:


//--------------------- .nv.shared.reserved.0     --------------------------
	.section	.nv.shared.reserved.0,"aw",@nobits
	.weak		__nv_reservedSMEM_offset_0_alias
	.size		__nv_reservedSMEM_offset_0_alias, 0, 64
	.other		__nv_reservedSMEM_offset_0_alias,@"STO_CUDA_RESERVED_SHARED STV_DEFAULT"
__nv_reservedSMEM_offset_0_alias:
	.zero		0
	.zero		64


//--------------------- .nv.constant0._Z11printmatrixPli --------------------------
	.section	.nv.constant0._Z11printmatrixPli,"a",@progbits
	.sectionflags	@""
	.align	4
.nv.constant0._Z11printmatrixPli:
	.zero		908


//--------------------- .nv.constant0._Z20CalculateFinalMatrixPlS_i --------------------------
	.section	.nv.constant0._Z20CalculateFinalMatrixPlS_i,"a",@progbits
	.sectionflags	@""
	.align	4
.nv.constant0._Z20CalculateFinalMatrixPlS_i:
	.zero		916


//--------------------- .nv.constant0._Z16FindWeightMatrixPlS_i --------------------------
	.section	.nv.constant0._Z16FindWeightMatrixPlS_i,"a",@progbits
	.sectionflags	@""
	.align	4
.nv.constant0._Z16FindWeightMatrixPlS_i:
	.zero		916


//--------------------- .nv.constant0._Z24CalculateHadamardProductPlS_i --------------------------
	.section	.nv.constant0._Z24CalculateHadamardProductPlS_i,"a",@progbits
	.sectionflags	@""
	.align	4
.nv.constant0._Z24CalculateHadamardProductPlS_i:
	.zero		916


//--------------------- SYMBOLS --------------------------

	.type		.nv.reservedSmem.offset0,@object
	.size		.nv.reservedSmem.offset0,0x4
	.type		vprintf,@function
